// auto-generated by cutlass_sweep.gemm — config: {"arch": "sm_90", "cluster_m": 2, "cluster_n": 2, "dtype": "bf16", "dtype_b": "bf16", "layout": "nt", "stages": 0, "tile_k": 64, "tile_m": 128, "tile_n": 256}
#include "cutlass/cutlass.h"
#include "cutlass/gemm/collective/collective_builder.hpp"
#include "cutlass/gemm/device/gemm_universal_adapter.h"
#include "cutlass/gemm/kernel/gemm_universal.hpp"
#include "cutlass/epilogue/collective/collective_builder.hpp"

using ElemA = cutlass::bfloat16_t;
using ElemB = cutlass::bfloat16_t;
using ElemCD = cutlass::bfloat16_t;
using Acc  = float;
using TileShape    = cute::Shape<cute::_128, cute::_256, cute::_64>;
using ClusterShape = cute::Shape<cute::_2, cute::_2, cute::_1>;

using CollectiveEpilogue = typename cutlass::epilogue::collective::CollectiveBuilder<
    cutlass::arch::Sm90, cutlass::arch::OpClassTensorOp,
    TileShape, ClusterShape,
    cutlass::epilogue::collective::EpilogueTileAuto,
    Acc, Acc,
    ElemCD, cutlass::layout::RowMajor, 128 / cutlass::sizeof_bits<ElemCD>::value,
    ElemCD, cutlass::layout::RowMajor, 128 / cutlass::sizeof_bits<ElemCD>::value,
    cutlass::epilogue::collective::EpilogueScheduleAuto
  >::CollectiveOp;

using CollectiveMainloop = typename cutlass::gemm::collective::CollectiveBuilder<
    cutlass::arch::Sm90, cutlass::arch::OpClassTensorOp,
    ElemA, cutlass::layout::RowMajor, 128 / cutlass::sizeof_bits<ElemA>::value,
    ElemB, cutlass::layout::ColumnMajor, 128 / cutlass::sizeof_bits<ElemB>::value,
    Acc,
    TileShape, ClusterShape,
    cutlass::gemm::collective::StageCountAutoCarveout<static_cast<int>(sizeof(typename CollectiveEpilogue::SharedStorage))>,
    cutlass::gemm::collective::KernelScheduleAuto
  >::CollectiveOp;

using GemmKernel = cutlass::gemm::kernel::GemmUniversal<
    cute::Shape<int,int,int,int>,
    CollectiveMainloop,
    CollectiveEpilogue
>;
using Gemm = cutlass::gemm::device::GemmUniversalAdapter<GemmKernel>;

// Force the device kernel symbol into the cubin without needing a host main.
auto* _anchor = &cutlass::device_kernel<GemmKernel>;


// ===== COMPILED SASS (sm_90a) =====

	.target	sm_90a

	.elftype	@"ET_EXEC"


//--------------------- .note.nv.tkinfo           --------------------------
	.section	.note.nv.tkinfo,"",@"SHT_NOTE"
	.sectionflags	@"SHF_NOTE_NV_TKINFO"
	.tkinfo
        /*0018*/ 	.word	0x00000002
        /*0030*/ 	.string	""
        /*0030*/ 	.string	"ptxas"
        /*0030*/ 	.string	"Cuda compilation tools, release 13.0, V13.0.88"
        /*0030*/ 	.string	"Build cuda_13.0.r13.0/compiler.36424714_0"
        /*0030*/ 	.string	"-arch sm_90a -m 64 "



//--------------------- .note.nv.cuinfo           --------------------------
	.section	.note.nv.cuinfo,"",@"SHT_NOTE"
	.sectionflags	@"SHF_NOTE_NV_CUINFO"
        /*0018*/ 	.short	0x0002
        /*001a*/ 	.short	0x005a
        /*001c*/ 	.short	0x0082
	.zero		2


//--------------------- .nv.info                  --------------------------
	.section	.nv.info,"",@"SHT_CUDA_INFO"
	.align	4


	//----- nvinfo : EIATTR_REGCOUNT
	.align		4
        /*0000*/ 	.byte	0x04, 0x2f
        /*0002*/ 	.short	(.L_15 - .L_14)
	.align		4
.L_14:
        /*0004*/ 	.word	index@(_ZN7cutlass13device_kernelINS_4gemm6kernel13GemmUniversalIN4cute5tupleIJiiiiEEENS1_10collective13CollectiveMmaINS1_34MainloopSm90TmaGmmaWarpSpecializedILi4ENS5_IJNS4_1CILi2EEESB_NSA_ILi1EEEEEENS1_35KernelTmaWarpSpecializedCooperativeEEENS5_IJNSA_ILi128EEENSA_ILi256EEENSA_ILi64EEEEEENS_10bfloat16_tENS5_IJlSC_lEEESK_SL_NS4_8TiledMMAINS4_8MMA_AtomIJNS4_4SM904GMMA28MMA_64x256x16_F32BF16BF16_SSILNSP_5MajorE0ELSR_0ELNSP_7ScaleInE1ELSS_1EEEEEENS4_6LayoutINS5_IJSB_SC_SC_EEENS5_IJSC_NSA_ILi0EEESX_EEEEENS5_IJNS4_10UnderscoreES10_S10_EEEEENS4_23SM90_TMA_LOAD_MULTICASTENS4_14ComposedLayoutINS4_7SwizzleILi3ELi4ELi3EEENS4_18smem_ptr_flag_bitsILi16EEENSV_INS5_IJNSA_ILi8EEESI_EEENS5_IJSI_SC_EEEEEEEvNS4_8identityES13_S1D_vS1E_EENS_8epilogue10collective6detail29Sm90TmaWarpSpecializedAdapterINS1H_15DefaultEpilogueISK_SL_SL_NS1G_6thread17LinearCombinationISK_Li1EffLNS1L_9ScaleType4KindE0ELNS_15FloatRoundStyleE2ESK_EENS1_15EpilogueDefaultEEEEEvvEEEEvNT_6ParamsE)
        /*0008*/ 	.word	0x000000a8


	//----- nvinfo : EIATTR_FRAME_SIZE
	.align		4
.L_15:
        /*000c*/ 	.byte	0x04, 0x11
        /*000e*/ 	.short	(.L_17 - .L_16)
	.align		4
.L_16:
        /*0010*/ 	.word	index@(_ZN7cutlass13device_kernelINS_4gemm6kernel13GemmUniversalIN4cute5tupleIJiiiiEEENS1_10collective13CollectiveMmaINS1_34MainloopSm90TmaGmmaWarpSpecializedILi4ENS5_IJNS4_1CILi2EEESB_NSA_ILi1EEEEEENS1_35KernelTmaWarpSpecializedCooperativeEEENS5_IJNSA_ILi128EEENSA_ILi256EEENSA_ILi64EEEEEENS_10bfloat16_tENS5_IJlSC_lEEESK_SL_NS4_8TiledMMAINS4_8MMA_AtomIJNS4_4SM904GMMA28MMA_64x256x16_F32BF16BF16_SSILNSP_5MajorE0ELSR_0ELNSP_7ScaleInE1ELSS_1EEEEEENS4_6LayoutINS5_IJSB_SC_SC_EEENS5_IJSC_NSA_ILi0EEESX_EEEEENS5_IJNS4_10UnderscoreES10_S10_EEEEENS4_23SM90_TMA_LOAD_MULTICASTENS4_14ComposedLayoutINS4_7SwizzleILi3ELi4ELi3EEENS4_18smem_ptr_flag_bitsILi16EEENSV_INS5_IJNSA_ILi8EEESI_EEENS5_IJSI_SC_EEEEEEEvNS4_8identityES13_S1D_vS1E_EENS_8epilogue10collective6detail29Sm90TmaWarpSpecializedAdapterINS1H_15DefaultEpilogueISK_SL_SL_NS1G_6thread17LinearCombinationISK_Li1EffLNS1L_9ScaleType4KindE0ELNS_15FloatRoundStyleE2ESK_EENS1_15EpilogueDefaultEEEEEvvEEEEvNT_6ParamsE)
        /*0014*/ 	.word	0x00000000


	//----- nvinfo : EIATTR_MIN_STACK_SIZE
	.align		4
.L_17:
        /*0018*/ 	.byte	0x04, 0x12
        /*001a*/ 	.short	(.L_19 - .L_18)
	.align		4
.L_18:
        /*001c*/ 	.word	index@(_ZN7cutlass13device_kernelINS_4gemm6kernel13GemmUniversalIN4cute5tupleIJiiiiEEENS1_10collective13CollectiveMmaINS1_34MainloopSm90TmaGmmaWarpSpecializedILi4ENS5_IJNS4_1CILi2EEESB_NSA_ILi1EEEEEENS1_35KernelTmaWarpSpecializedCooperativeEEENS5_IJNSA_ILi128EEENSA_ILi256EEENSA_ILi64EEEEEENS_10bfloat16_tENS5_IJlSC_lEEESK_SL_NS4_8TiledMMAINS4_8MMA_AtomIJNS4_4SM904GMMA28MMA_64x256x16_F32BF16BF16_SSILNSP_5MajorE0ELSR_0ELNSP_7ScaleInE1ELSS_1EEEEEENS4_6LayoutINS5_IJSB_SC_SC_EEENS5_IJSC_NSA_ILi0EEESX_EEEEENS5_IJNS4_10UnderscoreES10_S10_EEEEENS4_23SM90_TMA_LOAD_MULTICASTENS4_14ComposedLayoutINS4_7SwizzleILi3ELi4ELi3EEENS4_18smem_ptr_flag_bitsILi16EEENSV_INS5_IJNSA_ILi8EEESI_EEENS5_IJSI_SC_EEEEEEEvNS4_8identityES13_S1D_vS1E_EENS_8epilogue10collective6detail29Sm90TmaWarpSpecializedAdapterINS1H_15DefaultEpilogueISK_SL_SL_NS1G_6thread17LinearCombinationISK_Li1EffLNS1L_9ScaleType4KindE0ELNS_15FloatRoundStyleE2ESK_EENS1_15EpilogueDefaultEEEEEvvEEEEvNT_6ParamsE)
        /*0020*/ 	.word	0x00000000
.L_19:


//--------------------- .nv.compat                --------------------------
	.section	.nv.compat,"",@"SHT_CUDA_COMPAT_INFO"
	.align	4
        /*0000*/ 	.byte	0x02, 0x09, 0x01, 0x00, 0x02, 0x02, 0x04, 0x00, 0x02, 0x05, 0x05, 0x00, 0x03, 0x07, 0x01, 0x01
        /*0010*/ 	.byte	0x02, 0x03, 0x01, 0x00, 0x02, 0x06, 0x01, 0x00, 0x04, 0x0b, 0x08, 0x00, 0x00, 0x00, 0x00, 0x00
        /*0020*/ 	.byte	0x00, 0x00, 0x00, 0x00


//--------------------- .nv.info._ZN7cutlass13device_kernelINS_4gemm6kernel13GemmUniversalIN4cute5tupleIJiiiiEEENS1_10collective13CollectiveMmaINS1_34MainloopSm90TmaGmmaWarpSpecializedILi4ENS5_IJNS4_1CILi2EEESB_NSA_ILi1EEEEEENS1_35KernelTmaWarpSpecializedCooperativeEEENS5_IJNSA_ILi128EEENSA_ILi256EEENSA_ILi64EEEEEENS_10bfloat16_tENS5_IJlSC_lEEESK_SL_NS4_8TiledMMAINS4_8MMA_AtomIJNS4_4SM904GMMA28MMA_64x256x16_F32BF16BF16_SSILNSP_5MajorE0ELSR_0ELNSP_7ScaleInE1ELSS_1EEEEEENS4_6LayoutINS5_IJSB_SC_SC_EEENS5_IJSC_NSA_ILi0EEESX_EEEEENS5_IJNS4_10UnderscoreES10_S10_EEEEENS4_23SM90_TMA_LOAD_MULTICASTENS4_14ComposedLayoutINS4_7SwizzleILi3ELi4ELi3EEENS4_18smem_ptr_flag_bitsILi16EEENSV_INS5_IJNSA_ILi8EEESI_EEENS5_IJSI_SC_EEEEEEEvNS4_8identityES13_S1D_vS1E_EENS_8epilogue10collective6detail29Sm90TmaWarpSpecializedAdapterINS1H_15DefaultEpilogueISK_SL_SL_NS1G_6thread17LinearCombinationISK_Li1EffLNS1L_9ScaleType4KindE0ELNS_15FloatRoundStyleE2ESK_EENS1_15EpilogueDefaultEEEEEvvEEEEvNT_6ParamsE --------------------------
	.section	.nv.info._ZN7cutlass13device_kernelINS_4gemm6kernel13GemmUniversalIN4cute5tupleIJiiiiEEENS1_10collective13CollectiveMmaINS1_34MainloopSm90TmaGmmaWarpSpecializedILi4ENS5_IJNS4_1CILi2EEESB_NSA_ILi1EEEEEENS1_35KernelTmaWarpSpecializedCooperativeEEENS5_IJNSA_ILi128EEENSA_ILi256EEENSA_ILi64EEEEEENS_10bfloat16_tENS5_IJlSC_lEEESK_SL_NS4_8TiledMMAINS4_8MMA_AtomIJNS4_4SM904GMMA28MMA_64x256x16_F32BF16BF16_SSILNSP_5MajorE0ELSR_0ELNSP_7ScaleInE1ELSS_1EEEEEENS4_6LayoutINS5_IJSB_SC_SC_EEENS5_IJSC_NSA_ILi0EEESX_EEEEENS5_IJNS4_10UnderscoreES10_S10_EEEEENS4_23SM90_TMA_LOAD_MULTICASTENS4_14ComposedLayoutINS4_7SwizzleILi3ELi4ELi3EEENS4_18smem_ptr_flag_bitsILi16EEENSV_INS5_IJNSA_ILi8EEESI_EEENS5_IJSI_SC_EEEEEEEvNS4_8identityES13_S1D_vS1E_EENS_8epilogue10collective6detail29Sm90TmaWarpSpecializedAdapterINS1H_15DefaultEpilogueISK_SL_SL_NS1G_6thread17LinearCombinationISK_Li1EffLNS1L_9ScaleType4KindE0ELNS_15FloatRoundStyleE2ESK_EENS1_15EpilogueDefaultEEEEEvvEEEEvNT_6ParamsE,"",@"SHT_CUDA_INFO"
	.sectionflags	@""
	.align	4


	//----- nvinfo : EIATTR_CUDA_API_VERSION
	.align		4
        /*0000*/ 	.byte	0x04, 0x37
        /*0002*/ 	.short	(.L_21 - .L_20)
.L_20:
        /*0004*/ 	.word	0x00000082


	//----- nvinfo : EIATTR_KPARAM_INFO
	.align		4
.L_21:
        /*0008*/ 	.byte	0x04, 0x17
        /*000a*/ 	.short	(.L_23 - .L_22)
.L_22:
        /*000c*/ 	.word	0x00000000
        /*0010*/ 	.short	0x0000
        /*0012*/ 	.short	0x0070
        /*0014*/ 	.byte	0x00, 0xf0, 0x01, 0x10


	//----- nvinfo : EIATTR_SPARSE_MMA_MASK
	.align		4
.L_23:
        /*0018*/ 	.byte	0x03, 0x50
        /*001a*/ 	.short	0x0000


	//----- nvinfo : EIATTR_MAXREG_COUNT
	.align		4
        /*001c*/ 	.byte	0x03, 0x1b
        /*001e*/ 	.short	0x00a8


	//----- nvinfo : EIATTR_NUM_BARRIERS
	.align		4
        /*0020*/ 	.byte	0x02, 0x4c
        /*0022*/ 	.byte	0x01
	.zero		1


	//----- nvinfo : EIATTR_EXTERNS
	.align		4
        /*0024*/ 	.byte	0x04, 0x0f
        /*0026*/ 	.short	(.L_25 - .L_24)


	//   ....[0]....
	.align		4
.L_24:
        /*0028*/ 	.word	index@(__assertfail)


	//----- nvinfo : EIATTR_MERCURY_ISA_VERSION
	.align		4
.L_25:
        /*002c*/ 	.byte	0x03, 0x5f
        /*002e*/ 	.short	0x0101


	//----- nvinfo : EIATTR_INT_WARP_WIDE_INSTR_OFFSETS
	.align		4
        /*0030*/ 	.byte	0x04, 0x31
        /*0032*/ 	.short	(.L_27 - .L_26)


	//   ....[0]....
.L_26:
        /*0034*/ 	.word	0x00000480


	//   ....[1]....
        /*0038*/ 	.word	0x000004b0


	//   ....[2]....
        /*003c*/ 	.word	0x00000670


	//   ....[3]....
        /*0040*/ 	.word	0x00001d30


	//----- nvinfo : EIATTR_COOP_GROUP_MASK_REGIDS
	.align		4
.L_27:
        /*0044*/ 	.byte	0x04, 0x29
        /*0046*/ 	.short	(.L_29 - .L_28)


	//   ....[0]....
.L_28:
        /*0048*/ 	.word	0xffffffff


	//   ....[1]....
        /*004c*/ 	.word	0xffffffff


	//   ....[2]....
        /*0050*/ 	.word	0xffffffff


	//   ....[3]....
        /*0054*/ 	.word	0xffffffff


	//   ....[4]....
        /*0058*/ 	.word	0xffffffff


	//   ....[5]....
        /*005c*/ 	.word	0xffffffff


	//----- nvinfo : EIATTR_COOP_GROUP_INSTR_OFFSETS
	.align		4
.L_29:
        /*0060*/ 	.byte	0x04, 0x28
        /*0062*/ 	.short	(.L_31 - .L_30)


	//   ....[0]....
.L_30:
        /*0064*/ 	.word	0x00000060


	//   ....[1]....
        /*0068*/ 	.word	0x00000070


	//   ....[2]....
        /*006c*/ 	.word	0x00000130


	//   ....[3]....
        /*0070*/ 	.word	0x000002d0


	//   ....[4]....
        /*0074*/ 	.word	0x000007f0


	//   ....[5]....
        /*0078*/ 	.word	0x00001240


	//----- nvinfo : EIATTR_REG_RECONFIG
	.align		4
.L_31:
        /*007c*/ 	.byte	0x01, 0x54
	.zero		2


	//----- nvinfo : EIATTR_SYSCALL_OFFSETS
	.align		4
        /*0080*/ 	.byte	0x04, 0x46
        /*0082*/ 	.short	(.L_33 - .L_32)


	//   ....[0]....
.L_32:
        /*0084*/ 	.word	0x00001400


	//----- nvinfo : EIATTR_MBARRIER_INSTR_OFFSETS
	.align		4
.L_33:
        /*0088*/ 	.byte	0x04, 0x39
        /*008a*/ 	.short	(.L_35 - .L_34)


	//   ....[0]....
.L_34:
        /*008c*/ 	.word	0x00000230
        /*0090*/ 	.word	0x000000ff
        /*0094*/ 	.word	0x00000000
        /*0098*/ 	.short	0x0100
        /*009a*/ 	.byte	0x08
	.zero		1


	//   ....[1]....
        /*009c*/ 	.word	0x00000240
        /*00a0*/ 	.word	0x000000ff
        /*00a4*/ 	.word	0x00000020
        /*00a8*/ 	.short	0x0100
        /*00aa*/ 	.byte	0x08
	.zero		1


	//   ....[2]....
        /*00ac*/ 	.word	0x00000250
        /*00b0*/ 	.word	0x000000ff
        /*00b4*/ 	.word	0x00000008
        /*00b8*/ 	.short	0x0100
        /*00ba*/ 	.byte	0x08
	.zero		1


	//   ....[3]....
        /*00bc*/ 	.word	0x00000260
        /*00c0*/ 	.word	0x000000ff
        /*00c4*/ 	.word	0x00000028
        /*00c8*/ 	.short	0x0100
        /*00ca*/ 	.byte	0x08
	.zero		1


	//   ....[4]....
        /*00cc*/ 	.word	0x00000270
        /*00d0*/ 	.word	0x000000ff
        /*00d4*/ 	.word	0x00000010
        /*00d8*/ 	.short	0x0100
        /*00da*/ 	.byte	0x08
	.zero		1


	//   ....[5]....
        /*00dc*/ 	.word	0x00000280
        /*00e0*/ 	.word	0x000000ff
        /*00e4*/ 	.word	0x00000030
        /*00e8*/ 	.short	0x0100
        /*00ea*/ 	.byte	0x08
	.zero		1


	//   ....[6]....
        /*00ec*/ 	.word	0x00000290
        /*00f0*/ 	.word	0x000000ff
        /*00f4*/ 	.word	0x00000018
        /*00f8*/ 	.short	0x0100
        /*00fa*/ 	.byte	0x08
	.zero		1


	//   ....[7]....
        /*00fc*/ 	.word	0x000002a0
        /*0100*/ 	.word	0x000000ff
        /*0104*/ 	.word	0x00000038
        /*0108*/ 	.short	0x0100
        /*010a*/ 	.byte	0x08
	.zero		1


	//   ....[8]....
        /*010c*/ 	.word	0x000006f0
        /*0110*/ 	.word	0x000000ff
        /*0114*/ 	.word	0x00000050
        /*0118*/ 	.short	0x0100
        /*011a*/ 	.byte	0x06
	.zero		1


	//   ....[9]....
        /*011c*/ 	.word	0x00000780
        /*0120*/ 	.word	0x000000ff
        /*0124*/ 	.word	0x00000058
        /*0128*/ 	.short	0x0100
        /*012a*/ 	.byte	0x06
	.zero		1


	//   ....[10]....
        /*012c*/ 	.word	0x000014c0
        /*0130*/ 	.word	0x00000003
        /*0134*/ 	.word	0x00000000
        /*0138*/ 	.short	0x010a
        /*013a*/ 	.byte	0x3f
	.zero		1


	//   ....[11]....
        /*013c*/ 	.word	0x00001500
        /*0140*/ 	.word	0x00000003
        /*0144*/ 	.word	0x00000000
        /*0148*/ 	.short	0x010a
        /*014a*/ 	.byte	0x3f
	.zero		1


	//   ....[12]....
        /*014c*/ 	.word	0x00001900
        /*0150*/ 	.word	0x00000005
        /*0154*/ 	.word	0x00000000
        /*0158*/ 	.short	0x010a
        /*015a*/ 	.byte	0x3f
	.zero		1


	//   ....[13]....
        /*015c*/ 	.word	0x00001940
        /*0160*/ 	.word	0x00000005
        /*0164*/ 	.word	0x00000000
        /*0168*/ 	.short	0x010a
        /*016a*/ 	.byte	0x3f
	.zero		1


	//   ....[14]....
        /*016c*/ 	.word	0x00001bd0
        /*0170*/ 	.word	0x00000005
        /*0174*/ 	.word	0x00000000
        /*0178*/ 	.short	0x0101
        /*017a*/ 	.byte	0x3f
	.zero		1


	//   ....[15]....
        /*017c*/ 	.word	0x00001db0
        /*0180*/ 	.word	0x00000003
        /*0184*/ 	.word	0x00000000
        /*0188*/ 	.short	0x0101
        /*018a*/ 	.byte	0x3f
	.zero		1


	//   ....[16]....
        /*018c*/ 	.word	0x0000ac90
        /*0190*/ 	.word	0x00000016
        /*0194*/ 	.word	0x00000020
        /*0198*/ 	.short	0x010a
        /*019a*/ 	.byte	0x3f
	.zero		1


	//   ....[17]....
        /*019c*/ 	.word	0x0000b070
        /*01a0*/ 	.word	0x00000004
        /*01a4*/ 	.word	0x00000058
        /*01a8*/ 	.short	0x0101
        /*01aa*/ 	.byte	0x3f
	.zero		1


	//   ....[18]....
        /*01ac*/ 	.word	0x0000b780
        /*01b0*/ 	.word	0x00000005
        /*01b4*/ 	.word	0x00000000
        /*01b8*/ 	.short	0x010a
        /*01ba*/ 	.byte	0x3f
	.zero		1


	//   ....[19]....
        /*01bc*/ 	.word	0x0000b800
        /*01c0*/ 	.word	0x00000007
        /*01c4*/ 	.word	0x00000000
        /*01c8*/ 	.short	0x010a
        /*01ca*/ 	.byte	0x3f
	.zero		1


	//   ....[20]....
        /*01cc*/ 	.word	0x0000b890
        /*01d0*/ 	.word	0x00000006
        /*01d4*/ 	.word	0x00000000
        /*01d8*/ 	.short	0x010a
        /*01da*/ 	.byte	0x3f
	.zero		1


	//   ....[21]....
        /*01dc*/ 	.word	0x0000b920
        /*01e0*/ 	.word	0x00000003
        /*01e4*/ 	.word	0x00000000
        /*01e8*/ 	.short	0x010a
        /*01ea*/ 	.byte	0x3f
	.zero		1


	//   ....[22]....
        /*01ec*/ 	.word	0x0000b980
        /*01f0*/ 	.word	0x00000003
        /*01f4*/ 	.word	0x00000000
        /*01f8*/ 	.short	0x010a
        /*01fa*/ 	.byte	0x3f
	.zero		1


	//   ....[23]....
        /*01fc*/ 	.word	0x0000b9d0
        /*0200*/ 	.word	0x00000005
        /*0204*/ 	.word	0x00000000
        /*0208*/ 	.short	0x010a
        /*020a*/ 	.byte	0x3f
	.zero		1


	//   ....[24]....
        /*020c*/ 	.word	0x0000baa0
        /*0210*/ 	.word	0x00000016
        /*0214*/ 	.word	0x00000020
        /*0218*/ 	.short	0x010a
        /*021a*/ 	.byte	0x3f
	.zero		1


	//   ....[25]....
        /*021c*/ 	.word	0x0000bb70
        /*0220*/ 	.word	0x00000005
        /*0224*/ 	.word	0x00000000
        /*0228*/ 	.short	0x010a
        /*022a*/ 	.byte	0x3f
	.zero		1


	//   ....[26]....
        /*022c*/ 	.word	0x0000bbc0
        /*0230*/ 	.word	0x00000007
        /*0234*/ 	.word	0x00000000
        /*0238*/ 	.short	0x010a
        /*023a*/ 	.byte	0x3f
	.zero		1


	//   ....[27]....
        /*023c*/ 	.word	0x0000bc10
        /*0240*/ 	.word	0x00000006
        /*0244*/ 	.word	0x00000000
        /*0248*/ 	.short	0x010a
        /*024a*/ 	.byte	0x3f
	.zero		1


	//----- nvinfo : EIATTR_NUM_MBARRIERS
	.align		4
.L_35:
        /*024c*/ 	.byte	0x03, 0x38
        /*024e*/ 	.short	0x000a


	//----- nvinfo : EIATTR_EXIT_INSTR_OFFSETS
	.align		4
        /*0250*/ 	.byte	0x04, 0x1c
        /*0252*/ 	.short	(.L_37 - .L_36)


	//   ....[0]....
.L_36:
        /*0254*/ 	.word	0x00000950


	//   ....[1]....
        /*0258*/ 	.word	0x00001170


	//   ....[2]....
        /*025c*/ 	.word	0x0000a2c0


	//   ....[3]....
        /*0260*/ 	.word	0x0000a820


	//   ....[4]....
        /*0264*/ 	.word	0x0000b970


	//----- nvinfo : EIATTR_MAX_THREADS
	.align		4
.L_37:
        /*0268*/ 	.byte	0x04, 0x05
        /*026a*/ 	.short	(.L_39 - .L_38)
.L_38:
        /*026c*/ 	.word	0x00000180
        /*0270*/ 	.word	0x00000001
        /*0274*/ 	.word	0x00000001


	//----- nvinfo : EIATTR_CRS_STACK_SIZE
	.align		4
.L_39:
        /*0278*/ 	.byte	0x04, 0x1e
        /*027a*/ 	.short	(.L_41 - .L_40)
.L_40:
        /*027c*/ 	.word	0x00000000


	//----- nvinfo : EIATTR_CBANK_PARAM_SIZE
	.align		4
.L_41:
        /*0280*/ 	.byte	0x03, 0x19
        /*0282*/ 	.short	0x0470


	//----- nvinfo : EIATTR_PARAM_CBANK
	.align		4
        /*0284*/ 	.byte	0x04, 0x0a
        /*0286*/ 	.short	(.L_43 - .L_42)
	.align		4
.L_42:
        /*0288*/ 	.word	index@(.nv.constant0._ZN7cutlass13device_kernelINS_4gemm6kernel13GemmUniversalIN4cute5tupleIJiiiiEEENS1_10collective13CollectiveMmaINS1_34MainloopSm90TmaGmmaWarpSpecializedILi4ENS5_IJNS4_1CILi2EEESB_NSA_ILi1EEEEEENS1_35KernelTmaWarpSpecializedCooperativeEEENS5_IJNSA_ILi128EEENSA_ILi256EEENSA_ILi64EEEEEENS_10bfloat16_tENS5_IJlSC_lEEESK_SL_NS4_8TiledMMAINS4_8MMA_AtomIJNS4_4SM904GMMA28MMA_64x256x16_F32BF16BF16_SSILNSP_5MajorE0ELSR_0ELNSP_7ScaleInE1ELSS_1EEEEEENS4_6LayoutINS5_IJSB_SC_SC_EEENS5_IJSC_NSA_ILi0EEESX_EEEEENS5_IJNS4_10UnderscoreES10_S10_EEEEENS4_23SM90_TMA_LOAD_MULTICASTENS4_14ComposedLayoutINS4_7SwizzleILi3ELi4ELi3EEENS4_18smem_ptr_flag_bitsILi16EEENSV_INS5_IJNSA_ILi8EEESI_EEENS5_IJSI_SC_EEEEEEEvNS4_8identityES13_S1D_vS1E_EENS_8epilogue10collective6detail29Sm90TmaWarpSpecializedAdapterINS1H_15DefaultEpilogueISK_SL_SL_NS1G_6thread17LinearCombinationISK_Li1EffLNS1L_9ScaleType4KindE0ELNS_15FloatRoundStyleE2ESK_EENS1_15EpilogueDefaultEEEEEvvEEEEvNT_6ParamsE)
        /*028c*/ 	.short	0x0210
        /*028e*/ 	.short	0x0470


	//----- nvinfo : EIATTR_SW_WAR
	.align		4
.L_43:
        /*0290*/ 	.byte	0x04, 0x36
        /*0292*/ 	.short	(.L_45 - .L_44)
.L_44:
        /*0294*/ 	.word	0x00000008
.L_45:


//--------------------- .nv.callgraph             --------------------------
	.section	.nv.callgraph,"",@"SHT_CUDA_CALLGRAPH"
	.align	4
	.sectionentsize	8
	.align		4
        /*0000*/ 	.word	0x00000000
	.align		4
        /*0004*/ 	.word	0xffffffff
	.align		4
        /*0008*/ 	.word	index@(_ZN7cutlass13device_kernelINS_4gemm6kernel13GemmUniversalIN4cute5tupleIJiiiiEEENS1_10collective13CollectiveMmaINS1_34MainloopSm90TmaGmmaWarpSpecializedILi4ENS5_IJNS4_1CILi2EEESB_NSA_ILi1EEEEEENS1_35KernelTmaWarpSpecializedCooperativeEEENS5_IJNSA_ILi128EEENSA_ILi256EEENSA_ILi64EEEEEENS_10bfloat16_tENS5_IJlSC_lEEESK_SL_NS4_8TiledMMAINS4_8MMA_AtomIJNS4_4SM904GMMA28MMA_64x256x16_F32BF16BF16_SSILNSP_5MajorE0ELSR_0ELNSP_7ScaleInE1ELSS_1EEEEEENS4_6LayoutINS5_IJSB_SC_SC_EEENS5_IJSC_NSA_ILi0EEESX_EEEEENS5_IJNS4_10UnderscoreES10_S10_EEEEENS4_23SM90_TMA_LOAD_MULTICASTENS4_14ComposedLayoutINS4_7SwizzleILi3ELi4ELi3EEENS4_18smem_ptr_flag_bitsILi16EEENSV_INS5_IJNSA_ILi8EEESI_EEENS5_IJSI_SC_EEEEEEEvNS4_8identityES13_S1D_vS1E_EENS_8epilogue10collective6detail29Sm90TmaWarpSpecializedAdapterINS1H_15DefaultEpilogueISK_SL_SL_NS1G_6thread17LinearCombinationISK_Li1EffLNS1L_9ScaleType4KindE0ELNS_15FloatRoundStyleE2ESK_EENS1_15EpilogueDefaultEEEEEvvEEEEvNT_6ParamsE)
	.align		4
        /*000c*/ 	.word	index@(__assertfail)
	.align		4
        /*0010*/ 	.word	0x00000000
	.align		4
        /*0014*/ 	.word	0xfffffffe
	.align		4
        /*0018*/ 	.word	0x00000000
	.align		4
        /*001c*/ 	.word	0xfffffffd
	.align		4
        /*0020*/ 	.word	0x00000000
	.align		4
        /*0024*/ 	.word	0xfffffffc


//--------------------- .nv.constant4             --------------------------
	.section	.nv.constant4,"a",@progbits
	.align	8
	.align		8
.nv.constant4:
        /*0000*/ 	.dword	__assertfail
	.align		8
        /*0008*/ 	.dword	__unnamed_1
	.align		8
        /*0010*/ 	.dword	_ZN40_INTERNAL_63ff88f4_4_k_cu_8a219ac8_304224cuda3std3__45__cpo5beginE
	.align		8
        /*0018*/ 	.dword	_ZN40_INTERNAL_63ff88f4_4_k_cu_8a219ac8_304224cuda3std3__45__cpo3endE
	.align		8
        /*0020*/ 	.dword	_ZN40_INTERNAL_63ff88f4_4_k_cu_8a219ac8_304224cuda3std3__45__cpo6cbeginE
	.align		8
        /*0028*/ 	.dword	_ZN40_INTERNAL_63ff88f4_4_k_cu_8a219ac8_304224cuda3std3__45__cpo4cendE
	.align		8
        /*0030*/ 	.dword	_ZN40_INTERNAL_63ff88f4_4_k_cu_8a219ac8_304224cuda3std3__442_GLOBAL__N__63ff88f4_4_k_cu_8a219ac8_304226ignoreE
	.align		8
        /*0038*/ 	.dword	_ZN40_INTERNAL_63ff88f4_4_k_cu_8a219ac8_304224cuda3std3__419piecewise_constructE
	.align		8
        /*0040*/ 	.dword	_ZN40_INTERNAL_63ff88f4_4_k_cu_8a219ac8_304224cuda3std3__48in_placeE
	.align		8
        /*0048*/ 	.dword	_ZN40_INTERNAL_63ff88f4_4_k_cu_8a219ac8_304224cuda3std6ranges3__45__cpo4swapE
	.align		8
        /*0050*/ 	.dword	_ZN40_INTERNAL_63ff88f4_4_k_cu_8a219ac8_304224cuda3std6ranges3__45__cpo9iter_moveE
	.align		8
        /*0058*/ 	.dword	_ZN40_INTERNAL_63ff88f4_4_k_cu_8a219ac8_304224cute7productE
	.align		8
        /*0060*/ 	.dword	_ZN40_INTERNAL_63ff88f4_4_k_cu_8a219ac8_304224cute1_E
	.align		8
        /*0068*/ 	.dword	$str$22
	.align		8
        /*0070*/ 	.dword	$str$23


//--------------------- .text._ZN7cutlass13device_kernelINS_4gemm6kernel13GemmUniversalIN4cute5tupleIJiiiiEEENS1_10collective13CollectiveMmaINS1_34MainloopSm90TmaGmmaWarpSpecializedILi4ENS5_IJNS4_1CILi2EEESB_NSA_ILi1EEEEEENS1_35KernelTmaWarpSpecializedCooperativeEEENS5_IJNSA_ILi128EEENSA_ILi256EEENSA_ILi64EEEEEENS_10bfloat16_tENS5_IJlSC_lEEESK_SL_NS4_8TiledMMAINS4_8MMA_AtomIJNS4_4SM904GMMA28MMA_64x256x16_F32BF16BF16_SSILNSP_5MajorE0ELSR_0ELNSP_7ScaleInE1ELSS_1EEEEEENS4_6LayoutINS5_IJSB_SC_SC_EEENS5_IJSC_NSA_ILi0EEESX_EEEEENS5_IJNS4_10UnderscoreES10_S10_EEEEENS4_23SM90_TMA_LOAD_MULTICASTENS4_14ComposedLayoutINS4_7SwizzleILi3ELi4ELi3EEENS4_18smem_ptr_flag_bitsILi16EEENSV_INS5_IJNSA_ILi8EEESI_EEENS5_IJSI_SC_EEEEEEEvNS4_8identityES13_S1D_vS1E_EENS_8epilogue10collective6detail29Sm90TmaWarpSpecializedAdapterINS1H_15DefaultEpilogueISK_SL_SL_NS1G_6thread17LinearCombinationISK_Li1EffLNS1L_9ScaleType4KindE0ELNS_15FloatRoundStyleE2ESK_EENS1_15EpilogueDefaultEEEEEvvEEEEvNT_6ParamsE --------------------------
	.section	.text._ZN7cutlass13device_kernelINS_4gemm6kernel13GemmUniversalIN4cute5tupleIJiiiiEEENS1_10collective13CollectiveMmaINS1_34MainloopSm90TmaGmmaWarpSpecializedILi4ENS5_IJNS4_1CILi2EEESB_NSA_ILi1EEEEEENS1_35KernelTmaWarpSpecializedCooperativeEEENS5_IJNSA_ILi128EEENSA_ILi256EEENSA_ILi64EEEEEENS_10bfloat16_tENS5_IJlSC_lEEESK_SL_NS4_8TiledMMAINS4_8MMA_AtomIJNS4_4SM904GMMA28MMA_64x256x16_F32BF16BF16_SSILNSP_5MajorE0ELSR_0ELNSP_7ScaleInE1ELSS_1EEEEEENS4_6LayoutINS5_IJSB_SC_SC_EEENS5_IJSC_NSA_ILi0EEESX_EEEEENS5_IJNS4_10UnderscoreES10_S10_EEEEENS4_23SM90_TMA_LOAD_MULTICASTENS4_14ComposedLayoutINS4_7SwizzleILi3ELi4ELi3EEENS4_18smem_ptr_flag_bitsILi16EEENSV_INS5_IJNSA_ILi8EEESI_EEENS5_IJSI_SC_EEEEEEEvNS4_8identityES13_S1D_vS1E_EENS_8epilogue10collective6detail29Sm90TmaWarpSpecializedAdapterINS1H_15DefaultEpilogueISK_SL_SL_NS1G_6thread17LinearCombinationISK_Li1EffLNS1L_9ScaleType4KindE0ELNS_15FloatRoundStyleE2ESK_EENS1_15EpilogueDefaultEEEEEvvEEEEvNT_6ParamsE,"ax",@progbits
	.align	128
.text._ZN7cutlass13device_kernelINS_4gemm6kernel13GemmUniversalIN4cute5tupleIJiiiiEEENS1_10collective13CollectiveMmaINS1_34MainloopSm90TmaGmmaWarpSpecializedILi4ENS5_IJNS4_1CILi2EEESB_NSA_ILi1EEEEEENS1_35KernelTmaWarpSpecializedCooperativeEEENS5_IJNSA_ILi128EEENSA_ILi256EEENSA_ILi64EEEEEENS_10bfloat16_tENS5_IJlSC_lEEESK_SL_NS4_8TiledMMAINS4_8MMA_AtomIJNS4_4SM904GMMA28MMA_64x256x16_F32BF16BF16_SSILNSP_5MajorE0ELSR_0ELNSP_7ScaleInE1ELSS_1EEEEEENS4_6LayoutINS5_IJSB_SC_SC_EEENS5_IJSC_NSA_ILi0EEESX_EEEEENS5_IJNS4_10UnderscoreES10_S10_EEEEENS4_23SM90_TMA_LOAD_MULTICASTENS4_14ComposedLayoutINS4_7SwizzleILi3ELi4ELi3EEENS4_18smem_ptr_flag_bitsILi16EEENSV_INS5_IJNSA_ILi8EEESI_EEENS5_IJSI_SC_EEEEEEEvNS4_8identityES13_S1D_vS1E_EENS_8epilogue10collective6detail29Sm90TmaWarpSpecializedAdapterINS1H_15DefaultEpilogueISK_SL_SL_NS1G_6thread17LinearCombinationISK_Li1EffLNS1L_9ScaleType4KindE0ELNS_15FloatRoundStyleE2ESK_EENS1_15EpilogueDefaultEEEEEvvEEEEvNT_6ParamsE:
        .type           _ZN7cutlass13device_kernelINS_4gemm6kernel13GemmUniversalIN4cute5tupleIJiiiiEEENS1_10collective13CollectiveMmaINS1_34MainloopSm90TmaGmmaWarpSpecializedILi4ENS5_IJNS4_1CILi2EEESB_NSA_ILi1EEEEEENS1_35KernelTmaWarpSpecializedCooperativeEEENS5_IJNSA_ILi128EEENSA_ILi256EEENSA_ILi64EEEEEENS_10bfloat16_tENS5_IJlSC_lEEESK_SL_NS4_8TiledMMAINS4_8MMA_AtomIJNS4_4SM904GMMA28MMA_64x256x16_F32BF16BF16_SSILNSP_5MajorE0ELSR_0ELNSP_7ScaleInE1ELSS_1EEEEEENS4_6LayoutINS5_IJSB_SC_SC_EEENS5_IJSC_NSA_ILi0EEESX_EEEEENS5_IJNS4_10UnderscoreES10_S10_EEEEENS4_23SM90_TMA_LOAD_MULTICASTENS4_14ComposedLayoutINS4_7SwizzleILi3ELi4ELi3EEENS4_18smem_ptr_flag_bitsILi16EEENSV_INS5_IJNSA_ILi8EEESI_EEENS5_IJSI_SC_EEEEEEEvNS4_8identityES13_S1D_vS1E_EENS_8epilogue10collective6detail29Sm90TmaWarpSpecializedAdapterINS1H_15DefaultEpilogueISK_SL_SL_NS1G_6thread17LinearCombinationISK_Li1EffLNS1L_9ScaleType4KindE0ELNS_15FloatRoundStyleE2ESK_EENS1_15EpilogueDefaultEEEEEvvEEEEvNT_6ParamsE,@function
        .size           _ZN7cutlass13device_kernelINS_4gemm6kernel13GemmUniversalIN4cute5tupleIJiiiiEEENS1_10collective13CollectiveMmaINS1_34MainloopSm90TmaGmmaWarpSpecializedILi4ENS5_IJNS4_1CILi2EEESB_NSA_ILi1EEEEEENS1_35KernelTmaWarpSpecializedCooperativeEEENS5_IJNSA_ILi128EEENSA_ILi256EEENSA_ILi64EEEEEENS_10bfloat16_tENS5_IJlSC_lEEESK_SL_NS4_8TiledMMAINS4_8MMA_AtomIJNS4_4SM904GMMA28MMA_64x256x16_F32BF16BF16_SSILNSP_5MajorE0ELSR_0ELNSP_7ScaleInE1ELSS_1EEEEEENS4_6LayoutINS5_IJSB_SC_SC_EEENS5_IJSC_NSA_ILi0EEESX_EEEEENS5_IJNS4_10UnderscoreES10_S10_EEEEENS4_23SM90_TMA_LOAD_MULTICASTENS4_14ComposedLayoutINS4_7SwizzleILi3ELi4ELi3EEENS4_18smem_ptr_flag_bitsILi16EEENSV_INS5_IJNSA_ILi8EEESI_EEENS5_IJSI_SC_EEEEEEEvNS4_8identityES13_S1D_vS1E_EENS_8epilogue10collective6detail29Sm90TmaWarpSpecializedAdapterINS1H_15DefaultEpilogueISK_SL_SL_NS1G_6thread17LinearCombinationISK_Li1EffLNS1L_9ScaleType4KindE0ELNS_15FloatRoundStyleE2ESK_EENS1_15EpilogueDefaultEEEEEvvEEEEvNT_6ParamsE,(.L_x_325 - _ZN7cutlass13device_kernelINS_4gemm6kernel13GemmUniversalIN4cute5tupleIJiiiiEEENS1_10collective13CollectiveMmaINS1_34MainloopSm90TmaGmmaWarpSpecializedILi4ENS5_IJNS4_1CILi2EEESB_NSA_ILi1EEEEEENS1_35KernelTmaWarpSpecializedCooperativeEEENS5_IJNSA_ILi128EEENSA_ILi256EEENSA_ILi64EEEEEENS_10bfloat16_tENS5_IJlSC_lEEESK_SL_NS4_8TiledMMAINS4_8MMA_AtomIJNS4_4SM904GMMA28MMA_64x256x16_F32BF16BF16_SSILNSP_5MajorE0ELSR_0ELNSP_7ScaleInE1ELSS_1EEEEEENS4_6LayoutINS5_IJSB_SC_SC_EEENS5_IJSC_NSA_ILi0EEESX_EEEEENS5_IJNS4_10UnderscoreES10_S10_EEEEENS4_23SM90_TMA_LOAD_MULTICASTENS4_14ComposedLayoutINS4_7SwizzleILi3ELi4ELi3EEENS4_18smem_ptr_flag_bitsILi16EEENSV_INS5_IJNSA_ILi8EEESI_EEENS5_IJSI_SC_EEEEEEEvNS4_8identityES13_S1D_vS1E_EENS_8epilogue10collective6detail29Sm90TmaWarpSpecializedAdapterINS1H_15DefaultEpilogueISK_SL_SL_NS1G_6thread17LinearCombinationISK_Li1EffLNS1L_9ScaleType4KindE0ELNS_15FloatRoundStyleE2ESK_EENS1_15EpilogueDefaultEEEEEvvEEEEvNT_6ParamsE)
        .other          _ZN7cutlass13device_kernelINS_4gemm6kernel13GemmUniversalIN4cute5tupleIJiiiiEEENS1_10collective13CollectiveMmaINS1_34MainloopSm90TmaGmmaWarpSpecializedILi4ENS5_IJNS4_1CILi2EEESB_NSA_ILi1EEEEEENS1_35KernelTmaWarpSpecializedCooperativeEEENS5_IJNSA_ILi128EEENSA_ILi256EEENSA_ILi64EEEEEENS_10bfloat16_tENS5_IJlSC_lEEESK_SL_NS4_8TiledMMAINS4_8MMA_AtomIJNS4_4SM904GMMA28MMA_64x256x16_F32BF16BF16_SSILNSP_5MajorE0ELSR_0ELNSP_7ScaleInE1ELSS_1EEEEEENS4_6LayoutINS5_IJSB_SC_SC_EEENS5_IJSC_NSA_ILi0EEESX_EEEEENS5_IJNS4_10UnderscoreES10_S10_EEEEENS4_23SM90_TMA_LOAD_MULTICASTENS4_14ComposedLayoutINS4_7SwizzleILi3ELi4ELi3EEENS4_18smem_ptr_flag_bitsILi16EEENSV_INS5_IJNSA_ILi8EEESI_EEENS5_IJSI_SC_EEEEEEEvNS4_8identityES13_S1D_vS1E_EENS_8epilogue10collective6detail29Sm90TmaWarpSpecializedAdapterINS1H_15DefaultEpilogueISK_SL_SL_NS1G_6thread17LinearCombinationISK_Li1EffLNS1L_9ScaleType4KindE0ELNS_15FloatRoundStyleE2ESK_EENS1_15EpilogueDefaultEEEEEvvEEEEvNT_6ParamsE,@"STO_CUDA_ENTRY STV_DEFAULT"
_ZN7cutlass13device_kernelINS_4gemm6kernel13GemmUniversalIN4cute5tupleIJiiiiEEENS1_10collective13CollectiveMmaINS1_34MainloopSm90TmaGmmaWarpSpecializedILi4ENS5_IJNS4_1CILi2EEESB_NSA_ILi1EEEEEENS1_35KernelTmaWarpSpecializedCooperativeEEENS5_IJNSA_ILi128EEENSA_ILi256EEENSA_ILi64EEEEEENS_10bfloat16_tENS5_IJlSC_lEEESK_SL_NS4_8TiledMMAINS4_8MMA_AtomIJNS4_4SM904GMMA28MMA_64x256x16_F32BF16BF16_SSILNSP_5MajorE0ELSR_0ELNSP_7ScaleInE1ELSS_1EEEEEENS4_6LayoutINS5_IJSB_SC_SC_EEENS5_IJSC_NSA_ILi0EEESX_EEEEENS5_IJNS4_10UnderscoreES10_S10_EEEEENS4_23SM90_TMA_LOAD_MULTICASTENS4_14ComposedLayoutINS4_7SwizzleILi3ELi4ELi3EEENS4_18smem_ptr_flag_bitsILi16EEENSV_INS5_IJNSA_ILi8EEESI_EEENS5_IJSI_SC_EEEEEEEvNS4_8identityES13_S1D_vS1E_EENS_8epilogue10collective6detail29Sm90TmaWarpSpecializedAdapterINS1H_15DefaultEpilogueISK_SL_SL_NS1G_6thread17LinearCombinationISK_Li1EffLNS1L_9ScaleType4KindE0ELNS_15FloatRoundStyleE2ESK_EENS1_15EpilogueDefaultEEEEEvvEEEEvNT_6ParamsE:
[----:B------:R-:W0:Y:S01]  /*0000*/  LDC R1, c[0x0][0x28] ;  /* 0x00000a00ff017b82 */ /* 0x000e220000000800 */
[----:B------:R-:W1:Y:S01]  /*0010*/  S2R R18, SR_TID.X ;  /* 0x0000000000127919 */ /* 0x000e620000002100 */
[----:B------:R-:W-:Y:S01]  /*0020*/  ELECT P0, URZ, PT ;  /* 0x00000000003f782f */ /* 0x000fe20003800000 */
[----:B------:R-:W-:Y:S01]  /*0030*/  BSSY B0, `(.L_x_0) ;  /* 0x000000f000007945 */ /* 0x000fe20003800000 */
[--C-:B-1----:R-:W-:Y:S02]  /*0040*/  SHF.R.U32.HI R0, RZ, 0x5, R18.reuse ;  /* 0x00000005ff007819 */ /* 0x102fe40000011612 */
[----:B------:R-:W-:-:S03]  /*0050*/  SHF.R.U32.HI R3, RZ, 0x7, R18 ;  /* 0x00000007ff037819 */ /* 0x000fc60000011612 */
[----:B------:R-:W1:Y:S04]  /*0060*/  SHFL.IDX PT, R2, R0, RZ, 0x1f ;  /* 0x00001fff00027589 */ /* 0x000e6800000e0000 */
[----:B------:R2:W3:Y:S01]  /*0070*/  SHFL.IDX PT, R5, R3, RZ, 0x1f ;  /* 0x00001fff03057589 */ /* 0x0004e200000e0000 */
[----:B-1----:R-:W-:-:S13]  /*0080*/  ISETP.NE.OR P0, PT, R2, RZ, !P0 ;  /* 0x000000ff0200720c */ /* 0x002fda0004705670 */
[----:B0-23--:R-:W-:Y:S05]  /*0090*/  @P0 BRA `(.L_x_1) ;  /* 0x0000000000200947 */ /* 0x00dfea0003800000 */
[----:B------:R-:W-:Y:S02]  /*00a0*/  ULDC.64 UR4, c[0x0][0x198] ;  /* 0x0000660000047ab9 */ /* 0x000fe40000000a00 */
[----:B------:R-:W-:Y:S02]  /*00b0*/  UIADD3 UR6, UP0, UR4, 0xf0, URZ ;  /* 0x000000f004067890 */ /* 0x000fe4000ff1e03f */
[----:B------:R-:W-:Y:S02]  /*00c0*/  UIADD3 UR4, UP1, UR4, 0x1f0, URZ ;  /* 0x000001f004047890 */ /* 0x000fe4000ff3e03f */
[----:B------:R-:W-:Y:S02]  /*00d0*/  UIADD3.X UR7, URZ, UR5, URZ, UP0, !UPT ;  /* 0x000000053f077290 */ /* 0x000fe400087fe43f */
[----:B------:R-:W-:-:S07]  /*00e0*/  UIADD3.X UR5, URZ, UR5, URZ, UP1, !UPT ;  /* 0x000000053f057290 */ /* 0x000fce0008ffe43f */
[----:B------:R0:W-:Y:S02]  /*00f0*/  UTMACCTL.PF [UR6] ;  /* 0x00000000060079b9 */ /* 0x0001e40008040000 */
[----:B------:R0:W-:Y:S02]  /*0100*/  UTMACCTL.PF [UR4] ;  /* 0x00000000040079b9 */ /* 0x0001e40008040000 */
[----:B0-----:R-:W-:Y:S01]  /*0110*/  NOP ;  /* 0x0000000000007918 */ /* 0x001fe20000000000 */
.L_x_1:
[----:B------:R-:W-:Y:S05]  /*0120*/  BSYNC B0 ;  /* 0x0000000000007941 */ /* 0x000fea0003800000 */
.L_x_0:
[----:B------:R-:W0:Y:S02]  /*0130*/  SHFL.IDX PT, R3, R0, RZ, 0x1f ;  /* 0x00001fff00037589 */ /* 0x000e2400000e0000 */
[----:B0-----:R-:W-:-:S13]  /*0140*/  ISETP.NE.AND P0, PT, R3, RZ, PT ;  /* 0x000000ff0300720c */ /* 0x001fda0003f05270 */
[----:B------:R-:W-:Y:S05]  /*0150*/  @P0 BRA `(.L_x_2) ;  /* 0x0000000000580947 */ /* 0x000fea0003800000 */
[----:B------:R-:W0:Y:S01]  /*0160*/  S2UR UR8, SR_CgaCtaId ;  /* 0x00000000000879c3 */ /* 0x000e220000008800 */
[----:B------:R-:W-:Y:S01]  /*0170*/  UMOV UR4, 0x400 ;  /* 0x0000040000047882 */ /* 0x000fe20000000000 */
[----:B------:R-:W-:Y:S01]  /*0180*/  UMOV UR5, 0x1 ;  /* 0x0000000100057882 */ /* 0x000fe20000000000 */
[----:B------:R-:W-:Y:S01]  /*0190*/  UMOV UR6, 0x6 ;  /* 0x0000000600067882 */ /* 0x000fe20000000000 */
[----:B------:R-:W-:Y:S01]  /*01a0*/  ELECT P0, URZ, PT ;  /* 0x00000000003f782f */ /* 0x000fe20003800000 */
[----:B------:R-:W-:-:S04]  /*01b0*/  UIADD3 UR6, -UR6, 0x100000, URZ ;  /* 0x0010000006067890 */ /* 0x000fc8000fffe13f */
[----:B------:R-:W-:Y:S02]  /*01c0*/  USHF.L.U32 UR7, UR6, 0xb, URZ ;  /* 0x0000000b06077899 */ /* 0x000fe4000800063f */
[----:B------:R-:W-:Y:S02]  /*01d0*/  USHF.L.U32 UR6, UR6, 0x1, URZ ;  /* 0x0000000106067899 */ /* 0x000fe4000800063f */
[----:B0-----:R-:W-:Y:S02]  /*01e0*/  ULEA UR8, UR8, UR4, 0x18 ;  /* 0x0000000408087291 */ /* 0x001fe4000f8ec03f */
[----:B------:R-:W-:-:S04]  /*01f0*/  UIADD3 UR4, -UR5, 0x100000, URZ ;  /* 0x0010000005047890 */ /* 0x000fc8000fffe13f */
[----:B------:R-:W-:Y:S02]  /*0200*/  USHF.L.U32 UR5, UR4, 0xb, URZ ;  /* 0x0000000b04057899 */ /* 0x000fe4000800063f */
[----:B------:R-:W-:Y:S01]  /*0210*/  USHF.L.U32 UR4, UR4, 0x1, URZ ;  /* 0x0000000104047899 */ /* 0x000fe2000800063f */
[----:B------:R-:W0:Y:S11]  /*0220*/  FENCE.VIEW.ASYNC.S ;  /* 0x00000000000073c6 */ /* 0x000e360000000000 */
[----:B0-----:R0:W1:Y:S01]  /*0230*/  SYNCS.EXCH.64 URZ, [UR8], UR4 ;  /* 0x00000004083f75b2 */ /* 0x0010620008000100 */
[----:B------:R0:W2:Y:S01]  /*0240*/  SYNCS.EXCH.64 URZ, [UR8+0x20], UR6 ;  /* 0x00002006083f75b2 */ /* 0x0000a20008000100 */
[----:B------:R0:W3:Y:S01]  /*0250*/  SYNCS.EXCH.64 URZ, [UR8+0x8], UR4 ;  /* 0x00000804083f75b2 */ /* 0x0000e20008000100 */
[----:B------:R0:W4:Y:S01]  /*0260*/  SYNCS.EXCH.64 URZ, [UR8+0x28], UR6 ;  /* 0x00002806083f75b2 */ /* 0x0001220008000100 */
[----:B------:R0:W0:Y:S01]  /*0270*/  SYNCS.EXCH.64 URZ, [UR8+0x10], UR4 ;  /* 0x00001004083f75b2 */ /* 0x0000220008000100 */
[----:B------:R0:W0:Y:S01]  /*0280*/  SYNCS.EXCH.64 URZ, [UR8+0x30], UR6 ;  /* 0x00003006083f75b2 */ /* 0x0000220008000100 */
[----:B------:R0:W0:Y:S01]  /*0290*/  SYNCS.EXCH.64 URZ, [UR8+0x18], UR4 ;  /* 0x00001804083f75b2 */ /* 0x0000220008000100 */
[----:B------:R0:W0:Y:S01]  /*02a0*/  SYNCS.EXCH.64 URZ, [UR8+0x38], UR6 ;  /* 0x00003806083f75b2 */ /* 0x0000220008000100 */
[----:B------:R-:W-:Y:S01]  /*02b0*/  NOP ;  /* 0x0000000000007918 */ /* 0x000fe20000000000 */
.L_x_2:
[----:B------:R-:W-:Y:S01]  /*02c0*/  SHF.R.S32.HI R7, RZ, 0x1f, R18 ;  /* 0x0000001fff077819 */ /* 0x000fe20000011412 */
[----:B------:R-:W5:Y:S01]  /*02d0*/  SHFL.IDX PT, R0, R0, RZ, 0x1f ;  /* 0x00001fff00007589 */ /* 0x000f6200000e0000 */
[----:B0-----:R-:W0:Y:S01]  /*02e0*/  S2UR UR8, SR_CTAID.X ;  /* 0x00000000000879c3 */ /* 0x001e220000002500 */
[----:B------:R-:W-:Y:S02]  /*02f0*/  ELECT P0, URZ, PT ;  /* 0x00000000003f782f */ /* 0x000fe40003800000 */
[----:B------:R-:W-:Y:S01]  /*0300*/  LEA.HI R7, R7, R18, RZ, 0x7 ;  /* 0x0000001207077211 */ /* 0x000fe200078f38ff */
[----:B------:R-:W1:Y:S01]  /*0310*/  S2R R4, SR_CTAID.Y ;  /* 0x0000000000047919 */ /* 0x000e620000002600 */
[----:B------:R-:W-:Y:S01]  /*0320*/  SHF.R.S32.HI R8, RZ, 0x1f, R3 ;  /* 0x0000001fff087819 */ /* 0x000fe20000011403 */
[----:B------:R-:W-:Y:S01]  /*0330*/  ULDC UR4, c[0x0][0x150] ;  /* 0x0000540000047ab9 */ /* 0x000fe20000000800 */
[----:B------:R-:W-:Y:S01]  /*0340*/  LOP3.LUT R7, R7, 0xffffff80, RZ, 0xc0, !PT ;  /* 0xffffff8007077812 */ /* 0x000fe200078ec0ff */
[----:B------:R-:W-:Y:S01]  /*0350*/  NOP ;  /* 0x0000000000007918 */ /* 0x000fe20000000000 */
[----:B------:R-:W-:Y:S01]  /*0360*/  LEA.HI R8, R8, R3, RZ, 0x2 ;  /* 0x0000000308087211 */ /* 0x000fe200078f10ff */
[----:B------:R-:W2:Y:S01]  /*0370*/  LDC R10, c[0x0][0x144] ;  /* 0x00005100ff0a7b82 */ /* 0x000ea20000000800 */
[----:B------:R-:W-:Y:S01]  /*0380*/  NOP ;  /* 0x0000000000007918 */ /* 0x000fe20000000000 */
[----:B------:R-:W-:Y:S01]  /*0390*/  IMAD.IADD R6, R18, 0x1, -R7 ;  /* 0x0000000112067824 */ /* 0x000fe200078e0a07 */
[----:B------:R-:W-:Y:S01]  /*03a0*/  LOP3.LUT R8, R8, 0x3ffffffc, RZ, 0xc0, !PT ;  /* 0x3ffffffc08087812 */ /* 0x000fe200078ec0ff */
[----:B------:R-:W-:Y:S01]  /*03b0*/  IMAD.MOV.U32 R22, RZ, RZ, 0x1 ;  /* 0x00000001ff167424 */ /* 0x000fe200078e00ff */
[----:B------:R-:W-:-:S02]  /*03c0*/  ISETP.NE.AND P3, PT, R5, RZ, PT ;  /* 0x000000ff0500720c */ /* 0x000fc40003f65270 */
[----:B------:R-:W-:Y:S01]  /*03d0*/  SHF.R.S32.HI R7, RZ, 0x1f, R6 ;  /* 0x0000001fff077819 */ /* 0x000fe20000011406 */
[----:B------:R-:W-:Y:S01]  /*03e0*/  IMAD.IADD R8, R3, 0x1, -R8 ;  /* 0x0000000103087824 */ /* 0x000fe200078e0a08 */
[----:B------:R-:W3:Y:S02]  /*03f0*/  LDC R13, c[0x0][0x140] ;  /* 0x00005000ff0d7b82 */ /* 0x000ee40000000800 */
[----:B------:R-:W-:Y:S02]  /*0400*/  LEA.HI R7, R7, R6, RZ, 0x3 ;  /* 0x0000000607077211 */ /* 0x000fe400078f18ff */
[----:B-----5:R-:W-:Y:S02]  /*0410*/  ISETP.NE.OR P0, PT, R0, RZ, !P0 ;  /* 0x000000ff0000720c */ /* 0x020fe40004705670 */
[--C-:B------:R-:W-:Y:S02]  /*0420*/  SHF.R.S32.HI R0, RZ, 0x3, R7.reuse ;  /* 0x00000003ff007819 */ /* 0x100fe40000011407 */
[----:B------:R-:W-:-:S02]  /*0430*/  SHF.R.S32.HI R7, RZ, 0x1f, R7 ;  /* 0x0000001fff077819 */ /* 0x000fc40000011407 */
[----:B0-----:R-:W-:Y:S02]  /*0440*/  I2FP.F32.U32 R9, UR8 ;  /* 0x0000000800097c45 */ /* 0x001fe40008201000 */
[----:B------:R-:W-:-:S03]  /*0450*/  LEA.HI R7, R7, R0, RZ, 0x2 ;  /* 0x0000000007077211 */ /* 0x000fc600078f10ff */
[----:B------:R-:W-:Y:S01]  /*0460*/  FMUL R9, R9, UR4 ;  /* 0x0000000409097c20 */ /* 0x000fe20008400000 */
[----:B------:R-:W-:Y:S01]  /*0470*/  LOP3.LUT R7, R7, 0xfffffffc, RZ, 0xc0, !PT ;  /* 0xfffffffc07077812 */ /* 0x000fe200078ec0ff */
[----:B------:R-:W-:Y:S01]  /*0480*/  VOTEU.ALL UP0, P0 ;  /* 0x00000000003f7886 */ /* 0x000fe20000000000 */
[----:B-1----:R-:W-:Y:S01]  /*0490*/  I2FP.F32.U32 R3, R4 ;  /* 0x0000000400037245 */ /* 0x002fe20000201000 */
[----:B------:R-:W-:Y:S01]  /*04a0*/  ULDC UR4, c[0x0][0x154] ;  /* 0x0000550000047ab9 */ /* 0x000fe20000000800 */
[----:B------:R-:W-:Y:S01]  /*04b0*/  VOTEU.ALL UP1, P0 ;  /* 0x00000000003f7886 */ /* 0x000fe20000020000 */
[----:B------:R-:W0:Y:S01]  /*04c0*/  F2I.U32.TRUNC.NTZ R9, R9 ;  /* 0x0000000900097305 */ /* 0x000e22000020f000 */
[----:B------:R-:W-:Y:S01]  /*04d0*/  IMAD.IADD R7, R0, 0x1, -R7 ;  /* 0x0000000100077824 */ /* 0x000fe200078e0a07 */
[----:B------:R-:W1:Y:S01]  /*04e0*/  @!UP0 S2UR UR7, SR_CgaCtaId ;  /* 0x00000000000789c3 */ /* 0x000e620000008800 */
[----:B------:R-:W-:Y:S01]  /*04f0*/  FMUL R12, R3, UR4 ;  /* 0x00000004030c7c20 */ /* 0x000fe20008400000 */
[----:B------:R-:W-:Y:S01]  /*0500*/  UMOV UR4, 0x20 ;  /* 0x0000002000047882 */ /* 0x000fe20000000000 */
[----:B------:R-:W-:Y:S01]  /*0510*/  IMAD R8, R8, 0x4, R7 ;  /* 0x0000000408087824 */ /* 0x000fe200078e0207 */
[----:B------:R-:W-:Y:S01]  /*0520*/  @!UP0 UMOV UR6, 0x400 ;  /* 0x0000040000068882 */ /* 0x000fe20000000000 */
[----:B------:R-:W-:-:S04]  /*0530*/  @!UP0 UIADD3 UR4, -UR4, 0x100000, URZ ;  /* 0x0010000004048890 */ /* 0x000fc8000fffe13f */
[----:B------:R-:W-:Y:S02]  /*0540*/  @!UP0 USHF.L.U32 UR5, UR4, 0xb, URZ ;  /* 0x0000000b04058899 */ /* 0x000fe4000800063f */
[----:B------:R-:W-:Y:S01]  /*0550*/  @!UP0 USHF.L.U32 UR4, UR4, 0x1, URZ ;  /* 0x0000000104048899 */ /* 0x000fe2000800063f */
[----:B---3--:R-:W-:Y:S01]  /*0560*/  ISETP.EQ.U32.AND P2, PT, R13, 0x1, PT ;  /* 0x000000010d00780c */ /* 0x008fe20003f42070 */
[----:B------:R-:W3:Y:S01]  /*0570*/  F2I.U32.TRUNC.NTZ R12, R12 ;  /* 0x0000000c000c7305 */ /* 0x000ee2000020f000 */
[----:B------:R-:W-:Y:S01]  /*0580*/  LEA.HI R0, R8, R8, RZ, 0x1 ;  /* 0x0000000808007211 */ /* 0x000fe200078f08ff */
[----:B------:R-:W5:Y:S03]  /*0590*/  LDC R7, c[0x0][0x148] ;  /* 0x00005200ff077b82 */ /* 0x000f660000000800 */
[----:B------:R-:W-:Y:S01]  /*05a0*/  LOP3.LUT R11, R0, 0xfffffffe, RZ, 0xc0, !PT ;  /* 0xfffffffe000b7812 */ /* 0x000fe200078ec0ff */
[----:B0-----:R-:W-:Y:S01]  /*05b0*/  IMAD.MOV R15, RZ, RZ, -R9 ;  /* 0x000000ffff0f7224 */ /* 0x001fe200078e0a09 */
[----:B------:R-:W-:-:S03]  /*05c0*/  SHF.R.S32.HI R9, RZ, 0x1f, R2 ;  /* 0x0000001fff097819 */ /* 0x000fc60000011402 */
[----:B--2---:R-:W-:Y:S01]  /*05d0*/  IMAD R3, R10, R15, UR8 ;  /* 0x000000080a037e24 */ /* 0x004fe2000f8e020f */
[----:B------:R-:W-:Y:S01]  /*05e0*/  LEA.HI R9, R9, R2, RZ, 0x2 ;  /* 0x0000000209097211 */ /* 0x000fe200078f10ff */
[C---:B------:R-:W-:Y:S02]  /*05f0*/  IMAD.IADD R0, R8.reuse, 0x1, -R11 ;  /* 0x0000000108007824 */ /* 0x040fe400078e0a0b */
[----:B------:R-:W-:Y:S01]  /*0600*/  IMAD.SHL.U32 R11, R8, 0x4, RZ ;  /* 0x00000004080b7824 */ /* 0x000fe200078e00ff */
[----:B------:R-:W-:Y:S01]  /*0610*/  LOP3.LUT R9, R9, 0xfffffffc, RZ, 0xc0, !PT ;  /* 0xfffffffc09097812 */ /* 0x000fe200078ec0ff */
[----:B---3--:R-:W-:Y:S01]  /*0620*/  IMAD.MOV R21, RZ, RZ, -R12 ;  /* 0x000000ffff157224 */ /* 0x008fe200078e0a0c */
[----:B------:R-:W-:Y:S01]  /*0630*/  ISETP.NE.AND P4, PT, R0, R3, PT ;  /* 0x000000030000720c */ /* 0x000fe20003f85270 */
[----:B-1----:R-:W-:Y:S01]  /*0640*/  @!UP0 ULEA UR6, UR7, UR6, 0x18 ;  /* 0x0000000607068291 */ /* 0x002fe2000f8ec03f */
[----:B------:R-:W-:Y:S01]  /*0650*/  LOP3.LUT R152, R8, 0xc, R11, 0x78, !PT ;  /* 0x0000000c08987812 */ /* 0x000fe200078e780b */
[----:B------:R-:W-:Y:S01]  /*0660*/  IMAD.IADD R0, R2, 0x1, -R9 ;  /* 0x0000000102007824 */ /* 0x000fe200078e0a09 */
[----:B------:R-:W-:Y:S01]  /*0670*/  VOTEU.ALL UP0, P0 ;  /* 0x00000000003f7886 */ /* 0x000fe20000000000 */
[----:B------:R-:W-:Y:S01]  /*0680*/  LOP3.LUT P0, RZ, R6, 0x7, RZ, 0xc0, !PT ;  /* 0x0000000706ff7812 */ /* 0x000fe2000780c0ff */
[----:B------:R-:W-:-:S02]  /*0690*/  VIADD R6, R5, 0xffffffff ;  /* 0xffffffff05067836 */ /* 0x000fc40000000000 */
[----:B------:R-:W-:Y:S01]  /*06a0*/  ISETP.NE.AND P1, PT, R0, 0x3, PT ;  /* 0x000000030000780c */ /* 0x000fe20003f25270 */
[----:B-----5:R-:W-:Y:S01]  /*06b0*/  IMAD R9, R7, R21, R4 ;  /* 0x0000001507097224 */ /* 0x020fe200078e0204 */
[----:B------:R-:W-:Y:S02]  /*06c0*/  ISETP.LT.U32.AND P0, PT, R152, 0x4, !P0 ;  /* 0x000000049800780c */ /* 0x000fe40004701070 */
[----:B------:R-:W-:Y:S01]  /*06d0*/  ISETP.EQ.OR P1, PT, R0, RZ, !P1 ;  /* 0x000000ff0000720c */ /* 0x000fe20004f22670 */
[----:B------:R-:W0:Y:S02]  /*06e0*/  FENCE.VIEW.ASYNC.S ;  /* 0x00000000000073c6 */ /* 0x000e240000000000 */
[----:B0-----:R0:W1:Y:S01]  /*06f0*/  @!UP0 SYNCS.EXCH.64 URZ, [UR6+0x50], UR4 ;  /* 0x00005004063f85b2 */ /* 0x0010620008000100 */
[----:B------:R-:W-:Y:S02]  /*0700*/  @P4 LEA.HI R2, R152, R152, RZ, 0x1 ;  /* 0x0000009898024211 */ /* 0x000fe400078f08ff */
[----:B------:R-:W-:-:S02]  /*0710*/  ISETP.EQ.AND P1, PT, R5, RZ, P1 ;  /* 0x000000ff0500720c */ /* 0x000fc40000f22270 */
[----:B------:R-:W-:Y:S02]  /*0720*/  @P4 SHF.R.S32.HI R2, RZ, 0x1, R2 ;  /* 0x00000001ff024819 */ /* 0x000fe40000011402 */
[----:B------:R-:W-:Y:S02]  /*0730*/  ISETP.GE.U32.AND P6, PT, R6, 0x2, PT ;  /* 0x000000020600780c */ /* 0x000fe40003fc6070 */
[----:B------:R-:W-:Y:S02]  /*0740*/  @P4 ISETP.NE.AND P5, PT, R2, R9, PT ;  /* 0x000000090200420c */ /* 0x000fe40003fa5270 */
[----:B------:R-:W-:Y:S02]  /*0750*/  SEL R9, RZ, 0x1, !P0 ;  /* 0x00000001ff097807 */ /* 0x000fe40004000000 */
[----:B------:R-:W-:Y:S02]  /*0760*/  @P4 SEL R22, RZ, 0x1, P5 ;  /* 0x00000001ff164807 */ /* 0x000fe40002800000 */
[----:B------:R-:W-:Y:S01]  /*0770*/  SEL R19, RZ, 0x1, !P1 ;  /* 0x00000001ff137807 */ /* 0x000fe20004800000 */
[----:B------:R0:W2:Y:S01]  /*0780*/  @!UP1 SYNCS.EXCH.64 URZ, [UR6+0x58], UR4 ;  /* 0x00005804063f95b2 */ /* 0x0000a20008000100 */
[----:B------:R-:W-:Y:S01]  /*0790*/  LOP3.LUT R22, R22, R9, RZ, 0xc0, !PT ;  /* 0x0000000916167212 */ /* 0x000fe200078ec0ff */
[----:B------:R-:W-:Y:S01]  /*07a0*/  NOP ;  /* 0x0000000000007918 */ /* 0x000fe20000000000 */
[----:B------:R-:W-:Y:S01]  /*07b0*/  SEL R19, R19, 0x2, P6 ;  /* 0x0000000213137807 */ /* 0x000fe20003000000 */
[----:B------:R-:W-:Y:S06]  /*07c0*/  @!P2 BRA `(.L_x_3) ;  /* 0x000000000008a947 */ /* 0x000fec0003800000 */
[----:B-12-4-:R-:W-:Y:S01]  /*07d0*/  UCGABAR_ARV ;  /* 0x00000000000079c7 */ /* 0x016fe20008000000 */
[----:B------:R-:W-:Y:S05]  /*07e0*/  BRA `(.L_x_4) ;  /* 0x0000000000047947 */ /* 0x000fea0003800000 */
.L_x_3:
[----:B-12-4-:R-:W-:Y:S01]  /*07f0*/  NOP ;  /* 0x0000000000007918 */ /* 0x016fe20000000000 */
.L_x_4:
[----:B------:R-:W1:Y:S01]  /*0800*/  LDC R2, c[0x0][0x65c] ;  /* 0x00019700ff027b82 */ /* 0x000e620000000800 */
[----:B------:R-:W-:Y:S02]  /*0810*/  IMAD.U32 R8, RZ, RZ, UR8 ;  /* 0x00000008ff087e24 */ /* 0x000fe4000f8e00ff */
[----:B------:R-:W-:Y:S01]  /*0820*/  IMAD.MOV.U32 R9, RZ, RZ, RZ ;  /* 0x000000ffff097224 */ /* 0x000fe200078e00ff */
[----:B-1----:R-:W-:-:S04]  /*0830*/  ISETP.NE.AND P1, PT, R2, 0x1, PT ;  /* 0x000000010200780c */ /* 0x002fc80003f25270 */
[----:B------:R-:W-:-:S09]  /*0840*/  P2R R5, PR, RZ, 0x2 ;  /* 0x00000002ff057803 */ /* 0x000fd20000000000 */
[----:B------:R-:W1:Y:S01]  /*0850*/  @P1 LDC R17, c[0x0][0x10] ;  /* 0x00000400ff111b82 */ /* 0x000e620000000800 */
[----:B------:R-:W-:Y:S02]  /*0860*/  @P1 IMAD.MOV.U32 R5, RZ, RZ, RZ ;  /* 0x000000ffff051224 */ /* 0x000fe400078e00ff */
[----:B------:R-:W-:-:S05]  /*0870*/  @P1 IMAD.MOV.U32 R13, RZ, RZ, RZ ;  /* 0x000000ffff0d1224 */ /* 0x000fca00078e00ff */
[----:B------:R-:W2:Y:S01]  /*0880*/  @!P1 LDC R11, c[0x0][0xc] ;  /* 0x00000300ff0b9b82 */ /* 0x000ea20000000800 */
[----:B-1----:R-:W-:-:S04]  /*0890*/  @P1 IMAD.WIDE.U32 R16, R17, UR8, R4 ;  /* 0x0000000811101c25 */ /* 0x002fc8000f8e0004 */
[----:B------:R-:W-:Y:S02]  /*08a0*/  @P1 IMAD.IADD R17, R17, 0x1, R13 ;  /* 0x0000000111111824 */ /* 0x000fe400078e020d */
[----:B--2---:R-:W-:-:S04]  /*08b0*/  @!P1 IMAD.WIDE.U32 R8, R4, R11, R8 ;  /* 0x0000000b04089225 */ /* 0x004fc800078e0008 */
[----:B------:R-:W-:Y:S02]  /*08c0*/  @!P1 IMAD.MOV.U32 R16, RZ, RZ, R8 ;  /* 0x000000ffff109224 */ /* 0x000fe400078e0008 */
[----:B------:R-:W-:Y:S01]  /*08d0*/  @!P1 IMAD.MOV.U32 R17, RZ, RZ, R9 ;  /* 0x000000ffff119224 */ /* 0x000fe200078e0009 */
[----:B------:R-:W-:Y:S06]  /*08e0*/  @!P2 BRA `(.L_x_5) ;  /* 0x00000000000ca947 */ /* 0x000fec0003800000 */
[----:B------:R-:W-:Y:S01]  /*08f0*/  UCGABAR_WAIT ;  /* 0x0000000000007dc7 */ /* 0x000fe20008000000 */
[----:B------:R-:W-:Y:S01]  /*0900*/  CCTL.IVALL ;  /* 0x00000000ff00798f */ /* 0x000fe20002000000 */
[----:B------:R-:W-:Y:S05]  /*0910*/  BRA `(.L_x_6) ;  /* 0x0000000000047947 */ /* 0x000fea0003800000 */
.L_x_5:
[----:B------:R-:W-:Y:S06]  /*0920*/  BAR.SYNC.DEFER_BLOCKING 0x0 ;  /* 0x0000000000007b1d */ /* 0x000fec0000010000 */
.L_x_6:
[----:B------:R-:W-:Y:S05]  /*0930*/  @!P3 BRA `(.L_x_7) ;  /* 0x000000980064b947 */ /* 0x000fea0003800000 */
[----:B------:R-:W-:-:S13]  /*0940*/  ISETP.GT.U32.AND P0, PT, R6, 0x1, PT ;  /* 0x000000010600780c */ /* 0x000fda0003f04070 */
[----:B0-----:R-:W-:Y:S05]  /*0950*/  @P0 EXIT ;  /* 0x000000000000094d */ /* 0x001fea0003800000 */
[----:B------:R-:W-:Y:S01]  /*0960*/  ULDC.64 UR4, c[0x0][0x650] ;  /* 0x0001940000047ab9 */ /* 0x000fe20000000a00 */
[----:B------:R-:W-:Y:S01]  /*0970*/  PRMT R0, RZ, 0x7610, R0 ;  /* 0x00007610ff007816 */ /* 0x000fe20000000000 */
[----:B------:R-:W-:Y:S01]  /*0980*/  IMAD.MOV.U32 R154, RZ, RZ, -0x1 ;  /* 0xffffffffff9a7424 */ /* 0x000fe200078e00ff */
[----:B------:R-:W-:Y:S01]  /*0990*/  ISETP.GE.U32.AND P0, PT, R16, UR4, PT ;  /* 0x0000000410007c0c */ /* 0x000fe2000bf06070 */
[----:B------:R-:W-:Y:S02]  /*09a0*/  IMAD.MOV.U32 R153, RZ, RZ, -0x1 ;  /* 0xffffffffff997424 */ /* 0x000fe400078e00ff */
[----:B------:R-:W-:Y:S01]  /*09b0*/  IMAD.MOV.U32 R23, RZ, RZ, -0x1 ;  /* 0xffffffffff177424 */ /* 0x000fe200078e00ff */
[----:B------:R-:W-:-:S13]  /*09c0*/  ISETP.GE.U32.AND.EX P0, PT, R17, UR5, PT, P0 ;  /* 0x0000000511007c0c */ /* 0x000fda000bf06100 */
[----:B------:R-:W-:Y:S05]  /*09d0*/  @P0 BRA `(.L_x_8) ;  /* 0x00000004002c0947 */ /* 0x000fea0003800000 */
[----:B------:R-:W0:Y:S01]  /*09e0*/  LDC.64 R24, c[0x0][0x628] ;  /* 0x00018a00ff187b82 */ /* 0x000e220000000a00 */
[----:B------:R-:W-:Y:S02]  /*09f0*/  IMAD.MOV.U32 R8, RZ, RZ, R16 ;  /* 0x000000ffff087224 */ /* 0x000fe400078e0010 */
[----:B------:R-:W-:-:S05]  /*0a00*/  IMAD.MOV.U32 R9, RZ, RZ, R17 ;  /* 0x000000ffff097224 */ /* 0x000fca00078e0011 */
[----:B------:R-:W1:Y:S08]  /*0a10*/  LDC R0, c[0x0][0x630] ;  /* 0x00018c00ff007b82 */ /* 0x000e700000000800 */
[----:B------:R-:W2:Y:S01]  /*0a20*/  LDC.64 R26, c[0x0][0x620] ;  /* 0x00018800ff1a7b82 */ /* 0x000ea20000000a00 */
[----:B0-----:R-:W-:-:S04]  /*0a30*/  ISETP.NE.U32.AND P0, PT, R24, RZ, PT ;  /* 0x000000ff1800720c */ /* 0x001fc80003f05070 */
[----:B------:R-:W-:-:S13]  /*0a40*/  ISETP.NE.AND.EX P0, PT, R25, RZ, PT, P0 ;  /* 0x000000ff1900720c */ /* 0x000fda0003f05300 */
[----:B-12---:R-:W-:Y:S05]  /*0a50*/  @!P0 BRA `(.L_x_9) ;  /* 0x0000000000288947 */ /* 0x006fea0003800000 */
[----:B------:R-:W0:Y:S02]  /*0a60*/  LDC R13, c[0x0][0x634] ;  /* 0x00018d00ff0d7b82 */ /* 0x000e240000000800 */
[----:B0-----:R-:W-:-:S05]  /*0a70*/  IADD3 R13, P0, R16, R13, RZ ;  /* 0x0000000d100d7210 */ /* 0x001fca0007f1e0ff */
[----:B------:R-:W-:-:S04]  /*0a80*/  IMAD.X R15, RZ, RZ, R17, P0 ;  /* 0x000000ffff0f7224 */ /* 0x000fc800000e0611 */
[----:B------:R-:W-:-:S04]  /*0a90*/  IMAD.WIDE.U32 R8, R15, R24, RZ ;  /* 0x000000180f087225 */ /* 0x000fc800078e00ff */
[----:B------:R-:W-:-:S04]  /*0aa0*/  IMAD.WIDE.U32 R10, P0, R13, R25, R8 ;  /* 0x000000190d0a7225 */ /* 0x000fc80007800008 */
[----:B------:R-:W-:-:S04]  /*0ab0*/  IMAD.WIDE.U32 R8, R13, R24, RZ ;  /* 0x000000180d087225 */ /* 0x000fc800078e00ff */
[----:B------:R-:W-:Y:S01]  /*0ac0*/  IMAD.X R13, RZ, RZ, RZ, P0 ;  /* 0x000000ffff0d7224 */ /* 0x000fe200000e06ff */
[----:B------:R-:W-:Y:S01]  /*0ad0*/  IADD3 RZ, P0, R9, R10, RZ ;  /* 0x0000000a09ff7210 */ /* 0x000fe20007f1e0ff */
[----:B------:R-:W-:-:S04]  /*0ae0*/  IMAD.MOV.U32 R12, RZ, RZ, R11 ;  /* 0x000000ffff0c7224 */ /* 0x000fc800078e000b */
[----:B------:R-:W-:-:S08]  /*0af0*/  IMAD.WIDE.U32.X R8, R15, R25, R12, P0 ;  /* 0x000000190f087225 */ /* 0x000fd000000e040c */
.L_x_9:
[----:B------:R-:W0:Y:S01]  /*0b00*/  LDC.64 R24, c[0x0][0x640] ;  /* 0x00019000ff187b82 */ /* 0x000e220000000a00 */
[-CC-:B------:R-:W-:Y:S01]  /*0b10*/  SHF.R.U64 R28, R8, R0.reuse, R9.reuse ;  /* 0x00000000081c7219 */ /* 0x180fe20000001209 */
[----:B------:R-:W-:Y:S01]  /*0b20*/  IMAD R30, R7, R21, R4 ;  /* 0x00000015071e7224 */ /* 0x000fe200078e0204 */
[----:B------:R-:W-:Y:S01]  /*0b30*/  SHF.R.U32.HI R0, RZ, R0, R9 ;  /* 0x00000000ff007219 */ /* 0x000fe20000011609 */
[----:B------:R-:W-:Y:S01]  /*0b40*/  IMAD.MOV.U32 R21, RZ, RZ, 0x1 ;  /* 0x00000001ff157424 */ /* 0x000fe200078e00ff */
[----:B------:R-:W-:-:S03]  /*0b50*/  IADD3 R5, P0, RZ, -R28, RZ ;  /* 0x8000001cff057210 */ /* 0x000fc60007f1e0ff */
[----:B------:R-:W1:Y:S02]  /*0b60*/  LDC R6, c[0x0][0x618] ;  /* 0x00018600ff067b82 */ /* 0x000e640000000800 */
[----:B------:R-:W-:-:S04]  /*0b70*/  IMAD.X R9, RZ, RZ, ~R0, P0 ;  /* 0x000000ffff097224 */ /* 0x000fc800000e0e00 */
[-C--:B------:R-:W-:Y:S02]  /*0b80*/  IMAD R0, R9, R26.reuse, RZ ;  /* 0x0000001a09007224 */ /* 0x080fe400078e02ff */
[----:B------:R-:W2:Y:S01]  /*0b90*/  LDC R11, c[0x0][0x608] ;  /* 0x00018200ff0b7b82 */ /* 0x000ea20000000800 */
[----:B------:R-:W-:-:S04]  /*0ba0*/  IMAD.WIDE.U32 R8, R5, R26, R16 ;  /* 0x0000001a05087225 */ /* 0x000fc800078e0010 */
[----:B------:R-:W-:-:S03]  /*0bb0*/  IMAD R5, R5, R27, R0 ;  /* 0x0000001b05057224 */ /* 0x000fc600078e0200 */
[----:B------:R-:W3:Y:S01]  /*0bc0*/  LDC R12, c[0x0][0x658] ;  /* 0x00019600ff0c7b82 */ /* 0x000ee20000000800 */
[----:B0-----:R-:W-:Y:S01]  /*0bd0*/  ISETP.NE.U32.AND P0, PT, R24, RZ, PT ;  /* 0x000000ff1800720c */ /* 0x001fe20003f05070 */
[----:B------:R-:W-:Y:S02]  /*0be0*/  IMAD.IADD R5, R9, 0x1, R5 ;  /* 0x0000000109057824 */ /* 0x000fe400078e0205 */
[----:B------:R-:W-:Y:S01]  /*0bf0*/  IMAD.MOV.U32 R9, RZ, RZ, -0x1 ;  /* 0xffffffffff097424 */ /* 0x000fe200078e00ff */
[----:B------:R-:W-:-:S03]  /*0c00*/  ISETP.NE.AND.EX P0, PT, R25, RZ, PT, P0 ;  /* 0x000000ff1900720c */ /* 0x000fc60003f05300 */
[----:B------:R-:W0:Y:S01]  /*0c10*/  LDC R15, c[0x0][0x600] ;  /* 0x00018000ff0f7b82 */ /* 0x000e220000000800 */
[-CC-:B-1----:R-:W-:Y:S02]  /*0c20*/  SHF.R.U64 R13, R8, R6.reuse, R5.reuse ;  /* 0x00000006080d7219 */ /* 0x182fe40000001205 */
[----:B------:R-:W-:-:S05]  /*0c30*/  SHF.R.U32.HI R0, RZ, R6, R5 ;  /* 0x00000006ff007219 */ /* 0x000fca0000011605 */
[----:B------:R-:W1:Y:S01]  /*0c40*/  LDC R14, c[0x0][0x648] ;  /* 0x00019200ff0e7b82 */ /* 0x000e620000000800 */
[-CC-:B--2---:R-:W-:Y:S02]  /*0c50*/  SHF.R.U64 R27, R13, R11.reuse, R0.reuse ;  /* 0x0000000b0d1b7219 */ /* 0x184fe40000001200 */
[----:B------:R-:W-:-:S05]  /*0c60*/  SHF.R.U32.HI R5, RZ, R11, R0 ;  /* 0x0000000bff057219 */ /* 0x000fca0000011600 */
[----:B------:R-:W2:Y:S01]  /*0c70*/  LDC R20, c[0x0][0x638] ;  /* 0x00018e00ff147b82 */ /* 0x000ea20000000800 */
[-CC-:B---3--:R-:W-:Y:S02]  /*0c80*/  SHF.R.U64 R26, R27, R12.reuse, R5.reuse ;  /* 0x0000000c1b1a7219 */ /* 0x188fe40000001205 */
[-C--:B------:R-:W-:Y:S02]  /*0c90*/  SHF.L.U32 R0, R9, R12.reuse, RZ ;  /* 0x0000000c09007219 */ /* 0x080fe400000006ff */
[----:B------:R-:W-:Y:S01]  /*0ca0*/  SHF.R.U32.HI R5, RZ, R12, R5 ;  /* 0x0000000cff057219 */ /* 0x000fe20000011605 */
[----:B------:R-:W-:Y:S01]  /*0cb0*/  IMAD.MOV.U32 R4, RZ, RZ, R26 ;  /* 0x000000ffff047224 */ /* 0x000fe200078e001a */
[----:B------:R-:W-:Y:S01]  /*0cc0*/  LOP3.LUT R10, RZ, R0, RZ, 0x33, !PT ;  /* 0x00000000ff0a7212 */ /* 0x000fe200078e33ff */
[----:B------:R-:W3:Y:S01]  /*0cd0*/  LDC R23, c[0x0][0x610] ;  /* 0x00018400ff177b82 */ /* 0x000ee20000000800 */
[----:B------:R-:W-:Y:S05]  /*0ce0*/  @!P0 BRA `(.L_x_10) ;  /* 0x0000000000288947 */ /* 0x000fea0003800000 */
[----:B------:R-:W4:Y:S02]  /*0cf0*/  LDC R9, c[0x0][0x64c] ;  /* 0x00019300ff097b82 */ /* 0x000f240000000800 */
[----:B----4-:R-:W-:-:S05]  /*0d00*/  IADD3 R9, P0, R26, R9, RZ ;  /* 0x000000091a097210 */ /* 0x010fca0007f1e0ff */
        /* <DEDUP_REMOVED lines=8> */
.L_x_10:
[----:B-1----:R-:W-:Y:S01]  /*0d90*/  SHF.R.U64 R4, R4, R14, R5 ;  /* 0x0000000e04047219 */ /* 0x002fe20000001205 */
[----:B0-----:R-:W-:Y:S01]  /*0da0*/  VIADD R6, R15, 0xffffffff ;  /* 0xffffffff0f067836 */ /* 0x001fe20000000000 */
[----:B------:R-:W-:Y:S02]  /*0db0*/  SHF.L.U32 R0, R21, R12, RZ ;  /* 0x0000000c15007219 */ /* 0x000fe400000006ff */
[----:B------:R-:W-:Y:S01]  /*0dc0*/  LOP3.LUT R5, R27, R10, RZ, 0xc0, !PT ;  /* 0x0000000a1b057212 */ /* 0x000fe200078ec0ff */
[----:B------:R-:W-:Y:S01]  /*0dd0*/  IMAD.MOV R7, RZ, RZ, -R4 ;  /* 0x000000ffff077224 */ /* 0x000fe200078e0a04 */
[----:B------:R-:W-:Y:S02]  /*0de0*/  SEL R3, R3, R30, !P1 ;  /* 0x0000001e03037207 */ /* 0x000fe40004800000 */
[----:B------:R-:W-:Y:S01]  /*0df0*/  LOP3.LUT R6, R13, R6, RZ, 0xc0, !PT ;  /* 0x000000060d067212 */ /* 0x000fe200078ec0ff */
[----:B------:R-:W-:Y:S02]  /*0e00*/  IMAD R4, R0, R4, R5 ;  /* 0x0000000400047224 */ /* 0x000fe400078e0205 */
[----:B--2---:R-:W-:-:S02]  /*0e10*/  IMAD R0, R7, R20, R26 ;  /* 0x0000001407007224 */ /* 0x004fc400078e021a */
[----:B---3--:R-:W-:Y:S02]  /*0e20*/  IMAD R3, R4, R23, R3 ;  /* 0x0000001704037224 */ /* 0x008fe400078e0203 */
[----:B------:R-:W-:Y:S02]  /*0e30*/  IMAD R154, R0, R15, R6 ;  /* 0x0000000f009a7224 */ /* 0x000fe400078e0206 */
[----:B------:R-:W-:Y:S02]  /*0e40*/  IMAD.MOV.U32 R4, RZ, RZ, 0x1 ;  /* 0x00000001ff047424 */ /* 0x000fe400078e00ff */
[----:B------:R-:W-:Y:S01]  /*0e50*/  IMAD.MOV.U32 R23, RZ, RZ, R28 ;  /* 0x000000ffff177224 */ /* 0x000fe200078e001c */
[----:B------:R-:W-:Y:S02]  /*0e60*/  SEL R153, R154, R3, !P1 ;  /* 0x000000039a997207 */ /* 0x000fe40004800000 */
[----:B------:R-:W-:Y:S02]  /*0e70*/  PRMT R0, R4, 0x7610, R0 ;  /* 0x0000761004007816 */ /* 0x000fe40000000000 */
[----:B------:R-:W-:-:S07]  /*0e80*/  SEL R154, R3, R154, !P1 ;  /* 0x0000009a039a7207 */ /* 0x000fce0004800000 */
.L_x_8:
[----:B------:R-:W-:-:S08]  /*0e90*/  NOP ;  /* 0x0000000000007918 */ /* 0x000fd00000000000 */
[----:B------:R-:W0:Y:S02]  /*0ea0*/  USETMAXREG.TRY_ALLOC.CTAPOOL UP0, 0xe8 ;  /* 0x000000e8000079c8 */ /* 0x000e240008000600 */
[----:B0-----:R-:W-:-:S13]  /*0eb0*/  PLOP3.LUT P0, PT, PT, PT, UP0, 0x80, 0x0 ;  /* 0x000000000000781c */ /* 0x001fda0003f0f008 */
[----:B------:R-:W-:Y:S05]  /*0ec0*/  @!P0 BRA `(.L_x_8) ;  /* 0xfffffffc00f08947 */ /* 0x000fea000383ffff */
[----:B------:R-:W-:Y:S01]  /*0ed0*/  ULDC.64 UR4, c[0x0][0x598] ;  /* 0x0001660000047ab9 */ /* 0x000fe20000000a00 */
[----:B------:R-:W-:Y:S01]  /*0ee0*/  ULDC.64 UR36, c[0x0][0x208] ;  /* 0x0000820000247ab9 */ /* 0x000fe20000000a00 */
[----:B------:R-:W-:-:S04]  /*0ef0*/  ISETP.NE.U32.AND P0, PT, RZ, UR4, PT ;  /* 0x00000004ff007c0c */ /* 0x000fc8000bf05070 */
[----:B------:R-:W-:-:S13]  /*0f00*/  ISETP.NE.AND.EX P0, PT, RZ, UR5, PT, P0 ;  /* 0x00000005ff007c0c */ /* 0x000fda000bf05300 */
[----:B------:R-:W-:Y:S05]  /*0f10*/  @!P0 BRA `(.L_x_11) ;  /* 0x00000000001c8947 */ /* 0x000fea0003800000 */
[----:B------:R-:W0:Y:S02]  /*0f20*/  LDC.64 R4, c[0x0][0x598] ;  /* 0x00016600ff047b82 */ /* 0x000e240000000a00 */
[----:B0-----:R-:W2:Y:S02]  /*0f30*/  LDG.E.64 R4, desc[UR36][R4.64] ;  /* 0x0000002404047981 */ /* 0x001ea4000c1e1b00 */
[----:B--2---:R-:W-:-:S04]  /*0f40*/  ISETP.NE.U32.AND P0, PT, R4, RZ, PT ;  /* 0x000000ff0400720c */ /* 0x004fc80003f05070 */
[----:B------:R-:W-:-:S13]  /*0f50*/  ISETP.NE.AND.EX P0, PT, R5, RZ, PT, P0 ;  /* 0x000000ff0500720c */ /* 0x000fda0003f05300 */
[----:B------:R-:W-:Y:S05]  /*0f60*/  @!P0 BRA `(.L_x_11) ;  /* 0x0000000000088947 */ /* 0x000fea0003800000 */
[----:B------:R0:W5:Y:S01]  /*0f70*/  LD.E R155, desc[UR36][R4.64] ;  /* 0x00000024049b7980 */ /* 0x000162000c101900 */
[----:B------:R-:W-:Y:S05]  /*0f80*/  BRA `(.L_x_12) ;  /* 0x0000000000247947 */ /* 0x000fea0003800000 */
.L_x_11:
[----:B------:R-:W-:Y:S02]  /*0f90*/  ULDC.64 UR4, c[0x0][0x588] ;  /* 0x0001620000047ab9 */ /* 0x000fe40000000a00 */
[----:B------:R-:W-:-:S04]  /*0fa0*/  ISETP.NE.U32.AND P0, PT, RZ, UR4, PT ;  /* 0x00000004ff007c0c */ /* 0x000fc8000bf05070 */
[----:B------:R-:W-:-:S13]  /*0fb0*/  ISETP.NE.AND.EX P0, PT, RZ, UR5, PT, P0 ;  /* 0x00000005ff007c0c */ /* 0x000fda000bf05300 */
[----:B------:R-:W-:Y:S05]  /*0fc0*/  @!P0 BRA `(.L_x_13) ;  /* 0x00000000000c8947 */ /* 0x000fea0003800000 */
[----:B------:R-:W0:Y:S02]  /*0fd0*/  LDC.64 R4, c[0x0][0x588] ;  /* 0x00016200ff047b82 */ /* 0x000e240000000a00 */
[----:B0-----:R1:W5:Y:S01]  /*0fe0*/  LDG.E R155, desc[UR36][R4.64] ;  /* 0x00000024049b7981 */ /* 0x001362000c1e1900 */
[----:B------:R-:W-:Y:S05]  /*0ff0*/  BRA `(.L_x_12) ;  /* 0x0000000000087947 */ /* 0x000fea0003800000 */
.L_x_13:
[----:B------:R-:W-:Y:S02]  /*1000*/  ULDC UR4, c[0x0][0x580] ;  /* 0x0001600000047ab9 */ /* 0x000fe40000000800 */
[----:B------:R-:W-:-:S07]  /*1010*/  IMAD.U32 R155, RZ, RZ, UR4 ;  /* 0x00000004ff9b7e24 */ /* 0x000fce000f8e00ff */
.L_x_12:
[----:B------:R-:W-:Y:S02]  /*1020*/  ULDC.64 UR4, c[0x0][0x5a0] ;  /* 0x0001680000047ab9 */ /* 0x000fe40000000a00 */
[----:B------:R-:W-:-:S04]  /*1030*/  ISETP.NE.U32.AND P0, PT, RZ, UR4, PT ;  /* 0x00000004ff007c0c */ /* 0x000fc8000bf05070 */
[----:B------:R-:W-:-:S13]  /*1040*/  ISETP.NE.AND.EX P0, PT, RZ, UR5, PT, P0 ;  /* 0x00000005ff007c0c */ /* 0x000fda000bf05300 */
[----:B------:R-:W-:Y:S05]  /*1050*/  @!P0 BRA `(.L_x_14) ;  /* 0x00000000001c8947 */ /* 0x000fea0003800000 */
[----:B01----:R-:W0:Y:S02]  /*1060*/  LDC.64 R4, c[0x0][0x5a0] ;  /* 0x00016800ff047b82 */ /* 0x003e240000000a00 */
[----:B0-----:R-:W2:Y:S02]  /*1070*/  LDG.E.64 R4, desc[UR36][R4.64] ;  /* 0x0000002404047981 */ /* 0x001ea4000c1e1b00 */
[----:B--2---:R-:W-:-:S04]  /*1080*/  ISETP.NE.U32.AND P0, PT, R4, RZ, PT ;  /* 0x000000ff0400720c */ /* 0x004fc80003f05070 */
[----:B------:R-:W-:-:S13]  /*1090*/  ISETP.NE.AND.EX P0, PT, R5, RZ, PT, P0 ;  /* 0x000000ff0500720c */ /* 0x000fda0003f05300 */
[----:B------:R-:W-:Y:S05]  /*10a0*/  @!P0 BRA `(.L_x_14) ;  /* 0x0000000000088947 */ /* 0x000fea0003800000 */
[----:B------:R0:W5:Y:S01]  /*10b0*/  LD.E R156, desc[UR36][R4.64] ;  /* 0x00000024049c7980 */ /* 0x000162000c101900 */
[----:B------:R-:W-:Y:S05]  /*10c0*/  BRA `(.L_x_15) ;  /* 0x0000000000247947 */ /* 0x000fea0003800000 */
.L_x_14:
[----:B------:R-:W-:Y:S02]  /*10d0*/  ULDC.64 UR4, c[0x0][0x590] ;  /* 0x0001640000047ab9 */ /* 0x000fe40000000a00 */
[----:B------:R-:W-:-:S04]  /*10e0*/  ISETP.NE.U32.AND P0, PT, RZ, UR4, PT ;  /* 0x00000004ff007c0c */ /* 0x000fc8000bf05070 */
[----:B------:R-:W-:-:S13]  /*10f0*/  ISETP.NE.AND.EX P0, PT, RZ, UR5, PT, P0 ;  /* 0x00000005ff007c0c */ /* 0x000fda000bf05300 */
[----:B------:R-:W-:Y:S05]  /*1100*/  @!P0 BRA `(.L_x_16) ;  /* 0x00000000000c8947 */ /* 0x000fea0003800000 */
[----:B------:R-:W2:Y:S02]  /*1110*/  LDC.64 R156, c[0x0][0x590] ;  /* 0x00016400ff9c7b82 */ /* 0x000ea40000000a00 */
[----:B--2---:R2:W5:Y:S01]  /*1120*/  LDG.E R156, desc[UR36][R156.64] ;  /* 0x000000249c9c7981 */ /* 0x004562000c1e1900 */
[----:B------:R-:W-:Y:S05]  /*1130*/  BRA `(.L_x_15) ;  /* 0x0000000000087947 */ /* 0x000fea0003800000 */
.L_x_16:
[----:B------:R-:W-:Y:S02]  /*1140*/  ULDC UR4, c[0x0][0x584] ;  /* 0x0001610000047ab9 */ /* 0x000fe40000000800 */
[----:B------:R-:W-:-:S07]  /*1150*/  IMAD.U32 R156, RZ, RZ, UR4 ;  /* 0x00000004ff9c7e24 */ /* 0x000fce000f8e00ff */
.L_x_15:
[----:B------:R-:W-:-:S13]  /*1160*/  LOP3.LUT P0, RZ, R0, 0xff, RZ, 0xc0, !PT ;  /* 0x000000ff00ff7812 */ /* 0x000fda000780c0ff */
[----:B------:R-:W-:Y:S05]  /*1170*/  @!P0 EXIT ;  /* 0x000000000000894d */ /* 0x000fea0003800000 */
[----:B------:R-:W-:Y:S01]  /*1180*/  ULDC UR4, c[0x0][0x28c] ;  /* 0x0000a30000047ab9 */ /* 0x000fe20000000800 */
[----:B--2---:R-:W-:Y:S01]  /*1190*/  LOP3.LUT R157, R19, 0x1, RZ, 0xfc, !PT ;  /* 0x00000001139d7812 */ /* 0x004fe200078efcff */
[----:B------:R-:W-:Y:S01]  /*11a0*/  UIADD3 UR4, UR4, 0x3f, URZ ;  /* 0x0000003f04047890 */ /* 0x000fe2000fffe03f */
[----:B------:R-:W-:Y:S01]  /*11b0*/  UMOV UR38, URZ ;  /* 0x0000003f00267c82 */ /* 0x000fe20008000000 */
[----:B------:R-:W-:Y:S02]  /*11c0*/  UMOV UR39, URZ ;  /* 0x0000003f00277c82 */ /* 0x000fe40008000000 */
[----:B------:R-:W-:-:S04]  /*11d0*/  USHF.R.S32.HI UR5, URZ, 0x1f, UR4 ;  /* 0x0000001f3f057899 */ /* 0x000fc80008011404 */
[----:B------:R-:W-:-:S04]  /*11e0*/  ULEA.HI UR5, UR5, UR4, URZ, 0x6 ;  /* 0x0000000405057291 */ /* 0x000fc8000f8f303f */
[----:B------:R-:W-:-:S12]  /*11f0*/  USHF.R.S32.HI UR40, URZ, 0x6, UR5 ;  /* 0x000000063f287899 */ /* 0x000fd80008011405 */
.L_x_290:
[----:B------:R-:W-:Y:S01]  /*1200*/  LOP3.LUT R0, R18, 0x80, RZ, 0xc0, !PT ;  /* 0x0000008012007812 */ /* 0x000fe200078ec0ff */
[----:B--2---:R-:W2:Y:S01]  /*1210*/  S2UR UR7, SR_CgaCtaId ;  /* 0x00000000000779c3 */ /* 0x004ea20000008800 */
[----:B------:R-:W-:Y:S02]  /*1220*/  UMOV UR6, 0x400 ;  /* 0x0000040000067882 */ /* 0x000fe40000000000 */
[----:B------:R-:W-:-:S06]  /*1230*/  SHF.R.U32.HI R0, RZ, 0x7, R0 ;  /* 0x00000007ff007819 */ /* 0x000fcc0000011600 */
[----:B---3--:R-:W3:Y:S01]  /*1240*/  SHFL.IDX PT, R0, R0, RZ, 0x1f ;  /* 0x00001fff00007589 */ /* 0x008ee200000e0000 */
[----:B--2---:R-:W-:Y:S01]  /*1250*/  ULEA UR6, UR7, UR6, 0x18 ;  /* 0x0000000607067291 */ /* 0x004fe2000f8ec03f */
[----:B---3--:R-:W-:-:S13]  /*1260*/  R2UR UR4, R0 ;  /* 0x00000000000472ca */ /* 0x008fda00000e0000 */
[----:B------:R-:W-:-:S04]  /*1270*/  ULEA.HI UR5, UR4, UR4, URZ, 0x1 ;  /* 0x0000000404057291 */ /* 0x000fc8000f8f083f */
[----:B------:R-:W-:-:S04]  /*1280*/  ULOP3.LUT UR5, UR5, 0x7fffe, URZ, 0xc0, !UPT ;  /* 0x0007fffe05057892 */ /* 0x000fc8000f8ec03f */
[----:B------:R-:W-:-:S03]  /*1290*/  UIADD3 UR5, UR4, -UR5, URZ ;  /* 0x8000000504057290 */ /* 0x000fc6000fffe03f */
[----:B------:R-:W-:Y:S01]  /*12a0*/  ULDC UR4, c[0x0][0x28c] ;  /* 0x0000a30000047ab9 */ /* 0x000fe20000000800 */
[----:B------:R-:W-:Y:S01]  /*12b0*/  ULEA UR5, UR5, UR6, 0xd ;  /* 0x0000000605057291 */ /* 0x000fe2000f8e683f */
[----:B------:R-:W-:-:S03]  /*12c0*/  ISETP.LT.AND P0, PT, RZ, UR4, PT ;  /* 0x00000004ff007c0c */ /* 0x000fc6000bf01270 */
[----:B------:R-:W-:-:S04]  /*12d0*/  UIADD3 UR5, UR5, 0x100, URZ ;  /* 0x0000010005057890 */ /* 0x000fc8000fffe03f */
[----:B------:R-:W-:-:S04]  /*12e0*/  USHF.R.U32.HI UR5, URZ, 0x4, UR5 ;  /* 0x000000043f057899 */ /* 0x000fc80008011605 */
[----:B------:R-:W-:Y:S02]  /*12f0*/  ULOP3.LUT UR41, UR5, 0x3fff, URZ, 0xc0, !UPT ;  /* 0x00003fff05297892 */ /* 0x000fe4000f8ec03f */
[----:B-1--45:R-:W-:Y:S10]  /*1300*/  @P0 BRA `(.L_x_17) ;  /* 0x0000000000400947 */ /* 0x032ff40003800000 */
[----:B------:R-:W-:Y:S01]  /*1310*/  MOV R0, 0x0 ;  /* 0x0000000000007802 */ /* 0x000fe20000000f00 */
[----:B------:R-:W-:Y:S01]  /*1320*/  ULDC.64 UR4, c[0x4][0x68] ;  /* 0x01001a0000047ab9 */ /* 0x000fe20000000a00 */
[----:B------:R-:W-:Y:S01]  /*1330*/  ULDC.64 UR6, c[0x4][0x8] ;  /* 0x0100020000067ab9 */ /* 0x000fe20000000a00 */
[----:B01----:R-:W-:Y:S01]  /*1340*/  IMAD.U32 R4, RZ, RZ, UR4 ;  /* 0x00000004ff047e24 */ /* 0x003fe2000f8e00ff */
[----:B------:R0:W1:Y:S01]  /*1350*/  LDC.64 R14, c[0x4][R0] ;  /* 0x01000000000e7b82 */ /* 0x0000620000000a00 */
[----:B------:R-:W-:Y:S01]  /*1360*/  IMAD.U32 R5, RZ, RZ, UR5 ;  /* 0x00000005ff057e24 */ /* 0x000fe2000f8e00ff */
[----:B------:R-:W-:Y:S01]  /*1370*/  ULDC.64 UR4, c[0x4][0x70] ;  /* 0x01001c0000047ab9 */ /* 0x000fe20000000a00 */
[----:B------:R-:W-:Y:S02]  /*1380*/  IMAD.U32 R10, RZ, RZ, UR6 ;  /* 0x00000006ff0a7e24 */ /* 0x000fe4000f8e00ff */
[----:B------:R-:W-:Y:S02]  /*1390*/  IMAD.U32 R6, RZ, RZ, UR4 ;  /* 0x00000004ff067e24 */ /* 0x000fe4000f8e00ff */
[----:B------:R-:W-:-:S02]  /*13a0*/  IMAD.U32 R7, RZ, RZ, UR5 ;  /* 0x00000005ff077e24 */ /* 0x000fc4000f8e00ff */
[----:B------:R-:W-:Y:S02]  /*13b0*/  IMAD.U32 R11, RZ, RZ, UR7 ;  /* 0x00000007ff0b7e24 */ /* 0x000fe4000f8e00ff */
[----:B------:R-:W-:Y:S02]  /*13c0*/  IMAD.MOV.U32 R8, RZ, RZ, 0x1e1 ;  /* 0x000001e1ff087424 */ /* 0x000fe400078e00ff */
[----:B------:R-:W-:Y:S02]  /*13d0*/  IMAD.MOV.U32 R12, RZ, RZ, 0x1 ;  /* 0x00000001ff0c7424 */ /* 0x000fe400078e00ff */
[----:B0-----:R-:W-:-:S07]  /*13e0*/  IMAD.MOV.U32 R13, RZ, RZ, RZ ;  /* 0x000000ffff0d7224 */ /* 0x001fce00078e00ff */
[----:B------:R-:W-:-:S07]  /*13f0*/  LEPC R20, `(.L_x_17) ;  /* 0x000000001014794e */ /* 0x000fce0000000000 */
[----:B-1---5:R-:W-:Y:S05]  /*1400*/  CALL.ABS.NOINC R14 ;  /* 0x000000000e007343 */ /* 0x022fea0003c00000 */
.L_x_17:
[----:B------:R-:W-:-:S13]  /*1410*/  ISETP.NE.AND P0, PT, R157, 0x3, PT ;  /* 0x000000039d00780c */ /* 0x000fda0003f05270 */
[----:B------:R-:W-:Y:S05]  /*1420*/  @!P0 BRA `(.L_x_18) ;  /* 0x0000000000048947 */ /* 0x000fea0003800000 */
[----:B------:R-:W-:Y:S01]  /*1430*/  BPT.TRAP 0x1 ;  /* 0x000000040000795c */ /* 0x000fe20000300000 */
.L_x_18:
[----:B------:R-:W2:Y:S01]  /*1440*/  S2UR UR5, SR_CgaCtaId ;  /* 0x00000000000579c3 */ /* 0x000ea20000008800 */
[----:B------:R-:W-:Y:S01]  /*1450*/  UMOV UR4, 0x400 ;  /* 0x0000040000047882 */ /* 0x000fe20000000000 */
[----:B------:R-:W-:Y:S02]  /*1460*/  IMAD.U32 R0, RZ, RZ, UR38 ;  /* 0x00000026ff007e24 */ /* 0x000fe4000f8e00ff */
[----:B------:R-:W-:-:S03]  /*1470*/  IMAD.U32 R3, RZ, RZ, UR39 ;  /* 0x00000027ff037e24 */ /* 0x000fc6000f8e00ff */
[----:B------:R-:W-:Y:S01]  /*1480*/  SHF.L.U32 R0, R0, 0x1f, RZ ;  /* 0x0000001f00007819 */ /* 0x000fe200000006ff */
[----:B--2---:R-:W-:-:S06]  /*1490*/  ULEA UR4, UR5, UR4, 0x18 ;  /* 0x0000000405047291 */ /* 0x004fcc000f8ec03f */
[----:B------:R-:W-:-:S04]  /*14a0*/  IMAD.U32 R6, RZ, RZ, UR4 ;  /* 0x00000004ff067e24 */ /* 0x000fc8000f8e00ff */
[----:B------:R-:W-:-:S04]  /*14b0*/  IMAD R3, R3, 0x8, R6 ;  /* 0x0000000803037824 */ /* 0x000fc800078e0206 */
[----:B------:R2:W3:Y:S01]  /*14c0*/  SYNCS.PHASECHK.TRANS64.TRYWAIT P1, [R3+URZ], R0 ;  /* 0x00000000030075a7 */ /* 0x0004e2000802017f */
[----:B------:R-:W-:Y:S05]  /*14d0*/  @!P0 BRA `(.L_x_19) ;  /* 0x0000000000048947 */ /* 0x000fea0003800000 */
[----:B------:R-:W-:Y:S01]  /*14e0*/  BPT.TRAP 0x1 ;  /* 0x000000040000795c */ /* 0x000fe20000300000 */
.L_x_19:
[----:B---3--:R-:W-:Y:S05]  /*14f0*/  @P1 BRA `(.L_x_20) ;  /* 0x0000000000081947 */ /* 0x008fea0003800000 */
[----:B------:R-:W3:Y:S02]  /*1500*/  SYNCS.PHASECHK.TRANS64.TRYWAIT P1, [R3+URZ], R0 ;  /* 0x00000000030075a7 */ /* 0x000ee4000802017f */
[----:B---3--:R-:W-:Y:S05]  /*1510*/  @!P1 BRA `(.L_x_21) ;  /* 0x000000a400189947 */ /* 0x008fea0003800000 */
.L_x_20:
[----:B------:R-:W-:-:S04]  /*1520*/  UISETP.LT.AND UP0, UPT, UR40, 0x1, UPT ;  /* 0x000000012800788c */ /* 0x000fc8000bf01270 */
[----:B------:R-:W-:-:S06]  /*1530*/  USEL UR4, UR40, 0x1, UP0 ;  /* 0x0000000128047887 */ /* 0x000fcc0008000000 */
[----:B--23--:R-:W-:Y:S01]  /*1540*/  IMAD.U32 R0, RZ, RZ, UR4 ;  /* 0x00000004ff007e24 */ /* 0x00cfe2000f8e00ff */
[----:B------:R-:W-:Y:S05]  /*1550*/  WARPSYNC.ALL ;  /* 0x0000000000007948 */ /* 0x000fea0003800000 */
[----:B------:R-:W-:-:S04]  /*1560*/  IADD3 R0, -R0, UR40, RZ ;  /* 0x0000002800007c10 */ /* 0x000fc8000fffe1ff */
[----:B------:R-:W-:Y:S02]  /*1570*/  ISETP.GE.AND P1, PT, R0, 0x1, PT ;  /* 0x000000010000780c */ /* 0x000fe40003f26270 */
[----:B------:R-:W-:Y:S01]  /*1580*/  R2UR UR4, R6 ;  /* 0x00000000060472ca */ /* 0x000fe200000e0000 */
[----:B------:R-:W-:Y:S01]  /*1590*/  WARPGROUP.ARRIVE ;  /* 0x00000000000079c5 */ /* 0x000fe20000000000 */
[----:B------:R-:W-:Y:S01]  /*15a0*/  UMOV UR9, 0x40000040 ;  /* 0x4000004000097882 */ /* 0x000fe20000000000 */
[----:B------:R-:W-:-:S10]  /*15b0*/  UMOV UR11, 0x40000040 ;  /* 0x40000040000b7882 */ /* 0x000fd40000000000 */
[----:B------:R-:W-:-:S04]  /*15c0*/  UIADD3 UR4, UR4, 0x10100, URZ ;  /* 0x0001010004047890 */ /* 0x000fc8000fffe03f */
[----:B------:R-:W-:-:S04]  /*15d0*/  USHF.R.U32.HI UR4, URZ, 0x4, UR4 ;  /* 0x000000043f047899 */ /* 0x000fc80008011604 */
[----:B------:R-:W-:Y:S02]  /*15e0*/  ULOP3.LUT UR5, UR4, 0x3fff, URZ, 0xc0, !UPT ;  /* 0x00003fff04057892 */ /* 0x000fe4000f8ec03f */
[----:B------:R-:W-:Y:S02]  /*15f0*/  ULOP3.LUT UR4, UR41, 0x10000, URZ, 0xfc, !UPT ;  /* 0x0001000029047892 */ /* 0x000fe4000f8efc3f */
[----:B------:R-:W-:Y:S02]  /*1600*/  ULOP3.LUT UR5, UR5, 0x10000, URZ, 0xfc, !UPT ;  /* 0x0001000005057892 */ /* 0x000fe4000f8efc3f */
[----:B------:R-:W-:Y:S02]  /*1610*/  ULEA UR6, UR39, UR4, 0xa ;  /* 0x0000000427067291 */ /* 0x000fe4000f8e503f */
[----:B------:R-:W-:-:S05]  /*1620*/  ULEA UR7, UR39, UR5, 0xb ;  /* 0x0000000527077291 */ /* 0x000fca000f8e583f */
[----:B------:R-:W-:Y:S02]  /*1630*/  UMOV UR8, UR6 ;  /* 0x0000000600087c82 */ /* 0x000fe40008000000 */
[----:B------:R-:W-:Y:S02]  /*1640*/  UMOV UR10, UR7 ;  /* 0x00000007000a7c82 */ /* 0x000fe40008000000 */
[----:B------:R-:W-:Y:S01]  /*1650*/  HGMMA.64x256x16.F32.BF16 R24, gdesc[UR8], RZ, !UPT, gsb0 ;  /* 0x03e00000081879f0 */ /* 0x000fe2000c0018ff */
[----:B------:R-:W-:Y:S02]  /*1660*/  UIADD3 UR8, UR6, 0x2, URZ ;  /* 0x0000000206087890 */ /* 0x000fe4000fffe03f */
[----:B------:R-:W-:Y:S01]  /*1670*/  UIADD3 UR10, UR7, 0x2, URZ ;  /* 0x00000002070a7890 */ /* 0x000fe2000fffe03f */
[----:B------:R-:W-:Y:S01]  /*1680*/  UMOV UR9, 0x40000040 ;  /* 0x4000004000097882 */ /* 0x000fe20000000000 */
[----:B------:R-:W-:Y:S01]  /*1690*/  UMOV UR11, 0x40000040 ;  /* 0x40000040000b7882 */ /* 0x000fe20000000000 */
[----:B------:R-:W-:-:S02]  /*16a0*/  WARPGROUP.DEPBAR.LE gsb0, 0x0 ;  /* 0x00008000000079c5 */ /* 0x000fc40000010000 */
[----:B------:R-:W-:-:S15]  /*16b0*/  WARPGROUP.ARRIVE ;  /* 0x00000000000079c5 */ /* 0x000fde0000000000 */
[----:B------:R-:W-:-:S05]  /*16c0*/  NOP ;  /* 0x0000000000007918 */ /* 0x000fca0000000000 */
[----:B------:R-:W-:Y:S01]  /*16d0*/  HGMMA.64x256x16.F32.BF16 R24, gdesc[UR8], R24, gsb0 ;  /* 0x03e00000081879f0 */ /* 0x000fe20008001818 */
[----:B------:R-:W-:Y:S02]  /*16e0*/  UIADD3 UR8, UR6, 0x4, URZ ;  /* 0x0000000406087890 */ /* 0x000fe4000fffe03f */
[----:B------:R-:W-:Y:S01]  /*16f0*/  UIADD3 UR10, UR7, 0x4, URZ ;  /* 0x00000004070a7890 */ /* 0x000fe2000fffe03f */
[----:B------:R-:W-:Y:S01]  /*1700*/  UMOV UR9, 0x40000040 ;  /* 0x4000004000097882 */ /* 0x000fe20000000000 */
[----:B------:R-:W-:Y:S01]  /*1710*/  UMOV UR11, 0x40000040 ;  /* 0x40000040000b7882 */ /* 0x000fe20000000000 */
[----:B------:R-:W-:Y:S02]  /*1720*/  WARPGROUP.DEPBAR.LE gsb0, 0x0 ;  /* 0x00008000000079c5 */ /* 0x000fe40000010000 */
        /* <DEDUP_REMOVED lines=10> */
[----:B------:R-:W-:Y:S03]  /*17d0*/  HGMMA.64x256x16.F32.BF16 R24, gdesc[UR8], R24, gsb0 ;  /* 0x03e00000081879f0 */ /* 0x000fe60008001818 */
[----:B------:R-:W-:Y:S02]  /*17e0*/  WARPGROUP.DEPBAR.LE gsb0, 0x0 ;  /* 0x00008000000079c5 */ /* 0x000fe40000010000 */
[----:B------:R-:W-:Y:S05]  /*17f0*/  @!P1 BRA `(.L_x_22) ;  /* 0x0000000400309947 */ /* 0x000fea0003800000 */
[----:B------:R-:W-:Y:S02]  /*1800*/  UIADD3 UR6, UR39, 0x1, URZ ;  /* 0x0000000127067890 */ /* 0x000fe4000fffe03f */
[----:B------:R-:W-:Y:S02]  /*1810*/  IMAD.U32 R3, RZ, RZ, UR39 ;  /* 0x00000027ff037e24 */ /* 0x000fe4000f8e00ff */
[----:B------:R-:W-:-:S04]  /*1820*/  UISETP.NE.AND UP0, UPT, UR6, 0x4, UPT ;  /* 0x000000040600788c */ /* 0x000fc8000bf05270 */
[----:B------:R-:W-:Y:S02]  /*1830*/  USEL UR7, URZ, 0x1, UP0 ;  /* 0x000000013f077887 */ /* 0x000fe40008000000 */
[----:B------:R-:W-:Y:S02]  /*1840*/  USEL UR6, UR6, URZ, UP0 ;  /* 0x0000003f06067287 */ /* 0x000fe40008000000 */
[----:B------:R-:W-:-:S06]  /*1850*/  ULOP3.LUT UR7, UR38, UR7, URZ, 0x3c, !UPT ;  /* 0x0000000726077292 */ /* 0x000fcc000f8e3c3f */
[----:B------:R-:W-:-:S07]  /*1860*/  IMAD.U32 R7, RZ, RZ, UR7 ;  /* 0x00000007ff077e24 */ /* 0x000fce000f8e00ff */
.L_x_29:
[----:B------:R-:W-:Y:S05]  /*1870*/  @!P0 BRA `(.L_x_23) ;  /* 0x0000000000048947 */ /* 0x000fea0003800000 */
[----:B------:R-:W-:Y:S01]  /*1880*/  BPT.TRAP 0x1 ;  /* 0x000000040000795c */ /* 0x000fe20000300000 */
.L_x_23:
[----:B------:R-:W2:Y:S01]  /*1890*/  S2UR UR8, SR_CgaCtaId ;  /* 0x00000000000879c3 */ /* 0x000ea20000008800 */
[----:B------:R-:W-:Y:S01]  /*18a0*/  UMOV UR7, 0x400 ;  /* 0x0000040000077882 */ /* 0x000fe20000000000 */
[----:B01----:R-:W-:Y:S01]  /*18b0*/  IMAD.U32 R5, RZ, RZ, UR6 ;  /* 0x00000006ff057e24 */ /* 0x003fe2000f8e00ff */
[----:B------:R-:W-:Y:S01]  /*18c0*/  SHF.L.U32 R4, R7, 0x1f, RZ ;  /* 0x0000001f07047819 */ /* 0x000fe200000006ff */
[----:B--2---:R-:W-:-:S06]  /*18d0*/  ULEA UR7, UR8, UR7, 0x18 ;  /* 0x0000000708077291 */ /* 0x004fcc000f8ec03f */
[----:B------:R-:W-:-:S04]  /*18e0*/  IMAD.U32 R6, RZ, RZ, UR7 ;  /* 0x00000007ff067e24 */ /* 0x000fc8000f8e00ff */
[----:B------:R-:W-:-:S04]  /*18f0*/  IMAD R5, R5, 0x8, R6 ;  /* 0x0000000805057824 */ /* 0x000fc800078e0206 */
[----:B------:R0:W1:Y:S01]  /*1900*/  SYNCS.PHASECHK.TRANS64.TRYWAIT P1, [R5+URZ], R4 ;  /* 0x00000004050075a7 */ /* 0x000062000802017f */
[----:B------:R-:W-:Y:S05]  /*1910*/  @!P0 BRA `(.L_x_24) ;  /* 0x0000000000048947 */ /* 0x000fea0003800000 */
[----:B------:R-:W-:Y:S01]  /*1920*/  BPT.TRAP 0x1 ;  /* 0x000000040000795c */ /* 0x000fe20000300000 */
.L_x_24:
[----:B-1----:R-:W-:Y:S05]  /*1930*/  @P1 BRA `(.L_x_25) ;  /* 0x0000000000081947 */ /* 0x002fea0003800000 */
[----:B------:R-:W1:Y:S02]  /*1940*/  SYNCS.PHASECHK.TRANS64.TRYWAIT P1, [R5+URZ], R4 ;  /* 0x00000004050075a7 */ /* 0x000e64000802017f */
[----:B-1----:R-:W-:Y:S05]  /*1950*/  @!P1 BRA `(.L_x_26) ;  /* 0x000000a0001c9947 */ /* 0x002fea0003800000 */
.L_x_25:
[----:B------:R-:W-:Y:S01]  /*1960*/  ULEA UR7, UR6, UR4, 0xa ;  /* 0x0000000406077291 */ /* 0x000fe2000f8e503f */
[----:B------:R-:W-:Y:S01]  /*1970*/  WARPGROUP.ARRIVE ;  /* 0x00000000000079c5 */ /* 0x000fe20000000000 */
[----:B------:R-:W-:Y:S01]  /*1980*/  ULEA UR12, UR6, UR5, 0xb ;  /* 0x00000005060c7291 */ /* 0x000fe2000f8e583f */
[----:B------:R-:W-:Y:S01]  /*1990*/  UMOV UR9, 0x40000040 ;  /* 0x4000004000097882 */ /* 0x000fe20000000000 */
[----:B------:R-:W-:-:S03]  /*19a0*/  UMOV UR11, 0x40000040 ;  /* 0x40000040000b7882 */ /* 0x000fc60000000000 */
[----:B------:R-:W-:Y:S02]  /*19b0*/  UMOV UR8, UR7 ;  /* 0x0000000700087c82 */ /* 0x000fe40008000000 */
[----:B------:R-:W-:Y:S02]  /*19c0*/  UMOV UR10, UR12 ;  /* 0x0000000c000a7c82 */ /* 0x000fe40008000000 */
[----:B------:R-:W-:Y:S01]  /*19d0*/  HGMMA.64x256x16.F32.BF16 R24, gdesc[UR8], R24, gsb0 ;  /* 0x03e00000081879f0 */ /* 0x000fe20008001818 */
        /* <DEDUP_REMOVED lines=26> */
[----:B------:R-:W-:Y:S01]  /*1b80*/  BPT.TRAP 0x1 ;  /* 0x000000040000795c */ /* 0x000fe20000300000 */
.L_x_27:
[----:B------:R-:W-:-:S13]  /*1b90*/  ISETP.NE.AND P1, PT, R22, RZ, PT ;  /* 0x000000ff1600720c */ /* 0x000fda0003f25270 */
[----:B01----:R-:W-:-:S04]  /*1ba0*/  @P1 IMAD R4, R3, 0x8, R6 ;  /* 0x0000000803041824 */ /* 0x003fc800078e0206 */
[----:B------:R-:W-:-:S05]  /*1bb0*/  @P1 VIADD R5, R4, 0x20 ;  /* 0x0000002004051836 */ /* 0x000fca0000000000 */
[----:B------:R-:W-:-:S04]  /*1bc0*/  @P1 PRMT R5, R152, 0x654, R5 ;  /* 0x0000065498051816 */ /* 0x000fc80000000005 */
[----:B------:R0:W-:Y:S01]  /*1bd0*/  @P1 SYNCS.ARRIVE.TRANS64.RED.A1T0 RZ, [R5+URZ], RZ ;  /* 0x000000ff05ff19a7 */ /* 0x0001e2000810043f */
[----:B------:R-:W-:-:S13]  /*1be0*/  ISETP.GT.U32.AND P1, PT, R19, 0x1, PT ;  /* 0x000000011300780c */ /* 0x000fda0003f24070 */
[----:B0-----:R-:W-:Y:S05]  /*1bf0*/  @P1 BRA `(.L_x_28) ;  /* 0x0000000000041947 */ /* 0x001fea0003800000 */
[----:B------:R-:W-:Y:S01]  /*1c00*/  BPT.TRAP 0x1 ;  /* 0x000000040000795c */ /* 0x000fe20000300000 */
.L_x_28:
[----:B------:R-:W-:Y:S01]  /*1c10*/  UIADD3 UR6, UR6, 0x1, URZ ;  /* 0x0000000106067890 */ /* 0x000fe2000fffe03f */
[C---:B------:R-:W-:Y:S01]  /*1c20*/  ISETP.GT.AND P2, PT, R0.reuse, 0x1, PT ;  /* 0x000000010000780c */ /* 0x040fe20003f44270 */
[----:B------:R-:W-:Y:S02]  /*1c30*/  VIADD R3, R3, 0x1 ;  /* 0x0000000103037836 */ /* 0x000fe40000000000 */
[----:B------:R-:W-:Y:S01]  /*1c40*/  UISETP.NE.AND UP0, UPT, UR6, 0x4, UPT ;  /* 0x000000040600788c */ /* 0x000fe2000bf05270 */
[----:B------:R-:W-:Y:S02]  /*1c50*/  VIADD R0, R0, 0xffffffff ;  /* 0xffffffff00007836 */ /* 0x000fe40000000000 */
[C---:B------:R-:W-:Y:S01]  /*1c60*/  ISETP.NE.AND P1, PT, R3.reuse, 0x4, PT ;  /* 0x000000040300780c */ /* 0x040fe20003f25270 */
[----:B------:R-:W-:Y:S02]  /*1c70*/  USEL UR7, URZ, 0x1, UP0 ;  /* 0x000000013f077887 */ /* 0x000fe40008000000 */
[----:B------:R-:W-:Y:S01]  /*1c80*/  USEL UR6, UR6, URZ, UP0 ;  /* 0x0000003f06067287 */ /* 0x000fe20008000000 */
[----:B------:R-:W-:-:S03]  /*1c90*/  SEL R3, R3, RZ, P1 ;  /* 0x000000ff03037207 */ /* 0x000fc60000800000 */
[----:B------:R-:W-:Y:S01]  /*1ca0*/  LOP3.LUT R7, R7, UR7, RZ, 0x3c, !PT ;  /* 0x0000000707077c12 */ /* 0x000fe2000f8e3cff */
[----:B------:R-:W-:Y:S07]  /*1cb0*/  @P2 BRA `(.L_x_29) ;  /* 0xfffffff800ec2947 */ /* 0x000fee000383ffff */
.L_x_22:
[----:B------:R-:W2:Y:S02]  /*1cc0*/  LDC R0, c[0x0][0x28c] ;  /* 0x0000a300ff007b82 */ /* 0x000ea40000000800 */
[----:B--2---:R-:W-:-:S13]  /*1cd0*/  ISETP.GE.AND P1, PT, R0, 0x1, PT ;  /* 0x000000010000780c */ /* 0x004fda0003f26270 */
[----:B------:R-:W-:Y:S05]  /*1ce0*/  @!P1 BRA `(.L_x_30) ;  /* 0x0000000000409947 */ /* 0x000fea0003800000 */
[----:B------:R-:W-:Y:S05]  /*1cf0*/  @!P0 BRA `(.L_x_31) ;  /* 0x0000000000048947 */ /* 0x000fea0003800000 */
[----:B------:R-:W-:Y:S01]  /*1d00*/  BPT.TRAP 0x1 ;  /* 0x000000040000795c */ /* 0x000fe20000300000 */
.L_x_31:
[----:B------:R-:W-:Y:S01]  /*1d10*/  ISETP.NE.AND P0, PT, R22, RZ, PT ;  /* 0x000000ff1600720c */ /* 0x000fe20003f05270 */
[----:B------:R-:W-:-:S12]  /*1d20*/  UISETP.LT.AND UP1, UPT, UR40, 0x1, UPT ;  /* 0x000000012800788c */ /* 0x000fd8000bf21270 */
[----:B------:R-:W-:-:S05]  /*1d30*/  VOTEU.ANY UP0, P0 ;  /* 0x00000000003f7886 */ /* 0x000fca0000000100 */
[----:B------:R-:W-:-:S04]  /*1d40*/  @UP0 USEL UR4, UR40, 0x1, UP1 ;  /* 0x0000000128040887 */ /* 0x000fc80008800000 */
[----:B------:R-:W-:-:S06]  /*1d50*/  @UP0 UIADD3 UR4, UR39, UR40, -UR4 ;  /* 0x0000002827040290 */ /* 0x000fcc000fffe804 */
[----:B------:R-:W-:-:S04]  /*1d60*/  IMAD.U32 R0, RZ, RZ, UR4 ;  /* 0x00000004ff007e24 */ /* 0x000fc8000f8e00ff */
[----:B------:R-:W-:-:S05]  /*1d70*/  @P0 IMAD.SHL.U32 R0, R0, 0x8, RZ ;  /* 0x0000000800000824 */ /* 0x000fca00078e00ff */
[----:B------:R-:W-:-:S04]  /*1d80*/  @P0 LOP3.LUT R0, R0, 0x18, RZ, 0xc0, !PT ;  /* 0x0000001800000812 */ /* 0x000fc800078ec0ff */
[----:B------:R-:W-:-:S04]  /*1d90*/  @P0 IADD3 R3, R6, 0x20, R0 ;  /* 0x0000002006030810 */ /* 0x000fc80007ffe000 */
[----:B------:R-:W-:-:S04]  /*1da0*/  @P0 PRMT R3, R152, 0x654, R3 ;  /* 0x0000065498030816 */ /* 0x000fc80000000003 */
[----:B------:R2:W-:Y:S01]  /*1db0*/  @P0 SYNCS.ARRIVE.TRANS64.RED.A1T0 RZ, [R3+URZ], RZ ;  /* 0x000000ff03ff09a7 */ /* 0x0005e2000810043f */
[----:B------:R-:W-:-:S13]  /*1dc0*/  ISETP.GT.U32.AND P0, PT, R19, 0x1, PT ;  /* 0x000000011300780c */ /* 0x000fda0003f04070 */
[----:B--2---:R-:W-:Y:S05]  /*1dd0*/  @P0 BRA `(.L_x_30) ;  /* 0x0000000000040947 */ /* 0x004fea0003800000 */
[----:B------:R-:W-:Y:S01]  /*1de0*/  BPT.TRAP 0x1 ;  /* 0x000000040000795c */ /* 0x000fe20000300000 */
.L_x_30:
[----:B------:R-:W2:Y:S01]  /*1df0*/  LDC R6, c[0x0][0x288] ;  /* 0x0000a200ff067b82 */ /* 0x000ea20000000800 */
[--C-:B------:R-:W-:Y:S01]  /*1e00*/  SHF.R.U32.HI R0, RZ, 0x2, R18.reuse ;  /* 0x00000002ff007819 */ /* 0x100fe20000011612 */
[----:B------:R-:W-:Y:S01]  /*1e10*/  UIADD3 UR39, UR40, UR39, URZ ;  /* 0x0000002728277290 */ /* 0x000fe2000fffe03f */
[----:B01----:R-:W-:Y:S01]  /*1e20*/  SHF.R.U32.HI R5, RZ, 0x7, R18 ;  /* 0x00000007ff057819 */ /* 0x003fe20000011612 */
[----:B------:R-:W-:Y:S01]  /*1e30*/  ULDC UR8, c[0x0][0x284] ;  /* 0x0000a10000087ab9 */ /* 0x000fe20000000800 */
[----:B------:R-:W-:Y:S01]  /*1e40*/  LOP3.LUT R4, R18, 0x60, RZ, 0xc0, !PT ;  /* 0x0000006012047812 */ /* 0x000fe200078ec0ff */
[----:B------:R-:W-:Y:S01]  /*1e50*/  USHF.R.U32.HI UR4, URZ, 0x2, UR39 ;  /* 0x000000023f047899 */ /* 0x000fe20008011627 */
[----:B------:R-:W-:Y:S01]  /*1e60*/  LOP3.LUT R3, R0, 0x7, RZ, 0xc0, !PT ;  /* 0x0000000700037812 */ /* 0x000fe200078ec0ff */
[----:B------:R-:W-:Y:S01]  /*1e70*/  UISETP.GT.U32.AND UP1, UPT, UR39, 0x3, UPT ;  /* 0x000000032700788c */ /* 0x000fe2000bf24070 */
[----:B------:R-:W-:Y:S01]  /*1e80*/  LOP3.LUT R0, R5, 0x1, RZ, 0xc0, !PT ;  /* 0x0000000105007812 */ /* 0x000fe200078ec0ff */
[----:B------:R-:W-:Y:S01]  /*1e90*/  ULOP3.LUT UR4, UR4, 0x1, URZ, 0xc0, !UPT ;  /* 0x0000000104047892 */ /* 0x000fe2000f8ec03f */
[----:B------:R-:W-:Y:S01]  /*1ea0*/  SHF.R.U32.HI R10, RZ, 0x1, R4 ;  /* 0x00000001ff0a7819 */ /* 0x000fe20000011604 */
[----:B------:R-:W-:Y:S01]  /*1eb0*/  IMAD.SHL.U32 R4, R18, 0x2, RZ ;  /* 0x0000000212047824 */ /* 0x000fe200078e00ff */
[----:B------:R-:W-:Y:S01]  /*1ec0*/  SHF.R.S32.HI R21, RZ, 0x1f, R23 ;  /* 0x0000001fff157819 */ /* 0x000fe20000011417 */
[----:B------:R-:W-:Y:S01]  /*1ed0*/  IMAD.SHL.U32 R8, R0, 0x40, RZ ;  /* 0x0000004000087824 */ /* 0x000fe200078e00ff */
[--C-:B------:R-:W-:Y:S01]  /*1ee0*/  IADD3 R5, RZ, -R10, -R3.reuse ;  /* 0x8000000aff057210 */ /* 0x100fe20007ffe803 */
[----:B------:R-:W-:Y:S01]  /*1ef0*/  UISETP.NE.U32.AND UP0, UPT, UR4, 0x1, UPT ;  /* 0x000000010400788c */ /* 0x000fe2000bf05070 */
[----:B------:R-:W-:Y:S01]  /*1f00*/  LOP3.LUT R4, R4, 0x6, RZ, 0xc0, !PT ;  /* 0x0000000604047812 */ /* 0x000fe200078ec0ff */
[----:B------:R-:W-:Y:S01]  /*1f10*/  ULDC.64 UR6, c[0x0][0x5d0] ;  /* 0x0001740000067ab9 */ /* 0x000fe20000000a00 */
[----:B------:R-:W-:Y:S01]  /*1f20*/  LOP3.LUT R3, R8, 0x40, R3, 0xe2, !PT ;  /* 0x0000004008037812 */ /* 0x000fe200078ee203 */
[----:B------:R-:W-:Y:S01]  /*1f30*/  IMAD R11, R0, -0x40, R5 ;  /* 0xffffffc0000b7824 */ /* 0x000fe200078e0205 */
[----:B------:R-:W-:Y:S01]  /*1f40*/  LOP3.LUT R0, R18, 0x3, RZ, 0xc0, !PT ;  /* 0x0000000312007812 */ /* 0x000fe200078ec0ff */
[----:B------:R-:W-:Y:S01]  /*1f50*/  UISETP.LT.U32.AND UP1, UPT, UR40, 0x4, UP1 ;  /* 0x000000042800788c */ /* 0x000fe20008f21070 */
[----:B------:R-:W-:Y:S01]  /*1f60*/  PRMT R8, R4, 0x6540, R153 ;  /* 0x0000654004087816 */ /* 0x000fe20000000099 */
[----:B------:R-:W-:Y:S01]  /*1f70*/  IMAD.SHL.U32 R153, R153, 0x100, RZ ;  /* 0x0000010099997824 */ /* 0x000fe200078e00ff */
[----:B------:R-:W-:Y:S01]  /*1f80*/  UISETP.GT.U32.AND UP0, UPT, UR40, 0x3, !UP0 ;  /* 0x000000032800788c */ /* 0x000fe2000c704070 */
[----:B--2---:R-:W-:Y:S01]  /*1f90*/  IMAD R12, R0, -0x2, R6 ;  /* 0xfffffffe000c7824 */ /* 0x004fe200078e0206 */
[----:B------:R-:W-:Y:S01]  /*1fa0*/  SHF.R.S32.HI R9, RZ, 0x1f, R8 ;  /* 0x0000001fff097819 */ /* 0x000fe20000011408 */
[C---:B------:R-:W-:Y:S01]  /*1fb0*/  IMAD.SHL.U32 R0, R154.reuse, 0x80, RZ ;  /* 0x000000809a007824 */ /* 0x040fe200078e00ff */
[----:B------:R-:W-:Y:S01]  /*1fc0*/  ISETP.GE.AND P0, PT, R153, R6, PT ;  /* 0x000000069900720c */ /* 0x000fe20003f06270 */
[----:B------:R-:W-:Y:S01]  /*1fd0*/  IMAD R4, R21, UR6, RZ ;  /* 0x0000000615047c24 */ /* 0x000fe2000f8e02ff */
[----:B------:R-:W-:Y:S01]  /*1fe0*/  USEL UR5, URZ, 0x1, !UP1 ;  /* 0x000000013f057887 */ /* 0x000fe2000c800000 */
[----:B------:R-:W-:Y:S01]  /*1ff0*/  IMAD.WIDE R6, R154, 0x80, RZ ;  /* 0x000000809a067825 */ /* 0x000fe200078e02ff */
[C---:B------:R-:W-:Y:S01]  /*2000*/  ISETP.GE.OR P0, PT, R0.reuse, UR8, P0 ;  /* 0x0000000800007c0c */ /* 0x040fe20008706670 */
[----:B------:R-:W-:Y:S01]  /*2010*/  USEL UR4, URZ, 0x1, !UP0 ;  /* 0x000000013f047887 */ /* 0x000fe2000c000000 */
[----:B------:R-:W-:Y:S01]  /*2020*/  IADD3 R0, -R0, UR8, R11 ;  /* 0x0000000800007c10 */ /* 0x000fe2000fffe10b */
[C---:B------:R-:W-:Y:S01]  /*2030*/  IMAD R13, R23.reuse, UR7, R4 ;  /* 0x00000007170d7c24 */ /* 0x040fe2000f8e0204 */
[----:B------:R-:W-:Y:S01]  /*2040*/  ULOP3.LUT UR39, UR39, 0x3, URZ, 0xc0, !UPT ;  /* 0x0000000327277892 */ /* 0x000fe2000f8ec03f */
[----:B------:R-:W-:Y:S01]  /*2050*/  IMAD.WIDE.U32 R4, R23, UR6, R8 ;  /* 0x0000000617047c25 */ /* 0x000fe2000f8e0008 */
[----:B------:R-:W-:Y:S01]  /*2060*/  ULOP3.LUT UR38, UR4, UR38, UR5, 0x96, !UPT ;  /* 0x0000002604267292 */ /* 0x000fe2000f8e9605 */
[----:B------:R-:W-:-:S02]  /*2070*/  LOP3.LUT R169, R6, R3, R10, 0xfe, !PT ;  /* 0x0000000306a97212 */ /* 0x000fc400078efe0a */
[----:B------:R-:W-:Y:S02]  /*2080*/  IMAD.IADD R5, R5, 0x1, R13 ;  /* 0x0000000105057824 */ /* 0x000fe400078e020d */
[----:B------:R-:W-:Y:S02]  /*2090*/  IMAD.IADD R3, R12, 0x1, -R153 ;  /* 0x000000010c037824 */ /* 0x000fe400078e0a99 */
[----:B------:R-:W-:Y:S01]  /*20a0*/  IMAD.MOV.U32 R154, RZ, RZ, -0x1 ;  /* 0xffffffffff9a7424 */ /* 0x000fe200078e00ff */
[----:B------:R-:W-:Y:S06]  /*20b0*/  @P0 BRA `(.L_x_32) ;  /* 0x0000007800dc0947 */ /* 0x000fec0003800000 */
[----:B------:R-:W0:Y:S01]  /*20c0*/  LDC.64 R10, c[0x0][0x5c8] ;  /* 0x00017200ff0a7b82 */ /* 0x000e220000000a00 */
[----:B-----5:R-:W-:Y:S01]  /*20d0*/  FSETP.NEU.AND P0, PT, R156, RZ, PT ;  /* 0x000000ff9c00720b */ /* 0x020fe20003f0d000 */
[----:B------:R-:W-:Y:S01]  /*20e0*/  BSSY B0, `(.L_x_32) ;  /* 0x00007b4000007945 */ /* 0x000fe20003800000 */
[----:B------:R-:W-:-:S04]  /*20f0*/  ISETP.GT.AND P2, PT, R3, RZ, PT ;  /* 0x000000ff0300720c */ /* 0x000fc80003f44270 */
[----:B------:R-:W-:Y:S01]  /*2100*/  ISETP.GT.AND P1, PT, R0, RZ, P2 ;  /* 0x000000ff0000720c */ /* 0x000fe20001724270 */
[-C--:B0-----:R-:W-:Y:S02]  /*2110*/  IMAD R12, R7, R10.reuse, RZ ;  /* 0x0000000a070c7224 */ /* 0x081fe400078e02ff */
[----:B------:R-:W-:-:S04]  /*2120*/  IMAD.WIDE.U32 R160, R169, R10, R4 ;  /* 0x0000000aa9a07225 */ /* 0x000fc800078e0004 */
[----:B------:R-:W-:-:S04]  /*2130*/  IMAD R5, R169, R11, R12 ;  /* 0x0000000ba9057224 */ /* 0x000fc800078e020c */
[----:B------:R-:W-:Y:S01]  /*2140*/  IMAD.IADD R153, R161, 0x1, R5 ;  /* 0x00000001a1997824 */ /* 0x000fe200078e0205 */
[----:B------:R-:W-:Y:S06]  /*2150*/  @!P0 BRA `(.L_x_33) ;  /* 0x0000005400988947 */ /* 0x000fec0003800000 */
[----:B------:R-:W0:Y:S01]  /*2160*/  LDC.64 R14, c[0x0][0x5b8] ;  /* 0x00016e00ff0e7b82 */ /* 0x000e220000000a00 */
[----:B------:R-:W-:-:S07]  /*2170*/  ULDC.64 UR4, c[0x0][0x5c0] ;  /* 0x0001700000047ab9 */ /* 0x000fce0000000a00 */
[----:B------:R-:W1:Y:S08]  /*2180*/  LDC.64 R166, c[0x0][0x5b0] ;  /* 0x00016c00ffa67b82 */ /* 0x000e700000000a00 */
[----:B------:R-:W2:Y:S01]  /*2190*/  LDC.64 R12, c[0x0][0x5a8] ;  /* 0x00016a00ff0c7b82 */ /* 0x000ea20000000a00 */
[-C--:B0-----:R-:W-:Y:S02]  /*21a0*/  IMAD R4, R21, R14.reuse, RZ ;  /* 0x0000000e15047224 */ /* 0x081fe400078e02ff */
[----:B------:R-:W-:-:S04]  /*21b0*/  IMAD.WIDE.U32 R162, R23, R14, R8 ;  /* 0x0000000e17a27225 */ /* 0x000fc800078e0008 */
[----:B------:R-:W-:Y:S02]  /*21c0*/  IMAD R161, R23, R15, R4 ;  /* 0x0000000f17a17224 */ /* 0x000fe400078e0204 */
[-C--:B-1----:R-:W-:Y:S02]  /*21d0*/  IMAD R6, R7, R166.reuse, RZ ;  /* 0x000000a607067224 */ /* 0x082fe400078e02ff */
[----:B------:R-:W-:Y:S02]  /*21e0*/  IMAD.IADD R21, R163, 0x1, R161 ;  /* 0x00000001a3157824 */ /* 0x000fe400078e02a1 */
[----:B------:R-:W-:Y:S02]  /*21f0*/  IMAD.MOV.U32 R20, RZ, RZ, R162 ;  /* 0x000000ffff147224 */ /* 0x000fe400078e00a2 */
[C---:B------:R-:W-:Y:S02]  /*2200*/  IMAD R165, R169.reuse, R167, R6 ;  /* 0x000000a7a9a57224 */ /* 0x040fe400078e0206 */
[----:B------:R-:W-:-:S04]  /*2210*/  IMAD.WIDE.U32 R4, R169, R166, R20 ;  /* 0x000000a6a9047225 */ /* 0x000fc800078e0014 */
[----:B------:R-:W-:Y:S01]  /*2220*/  IMAD.IADD R5, R5, 0x1, R165 ;  /* 0x0000000105057824 */ /* 0x000fe200078e02a5 */
[----:B--2---:R-:W-:-:S04]  /*2230*/  LEA R6, P0, R4, R12, 0x1 ;  /* 0x0000000c04067211 */ /* 0x004fc800078008ff */
[----:B------:R-:W-:-:S05]  /*2240*/  LEA.HI.X R7, R4, R13, R5, 0x1, P0 ;  /* 0x0000000d04077211 */ /* 0x000fca00000f0c05 */
[----:B------:R0:W2:Y:S01]  /*2250*/  @P1 LDG.E.LTC128B.U16 R15, desc[UR36][R6.64] ;  /* 0x00000024060f1981 */ /* 0x0000a2000c1e1520 */
[----:B------:R-:W-:Y:S01]  /*2260*/  LEA R4, P0, R160, UR4, 0x1 ;  /* 0x00000004a0047c11 */ /* 0x000fe2000f8008ff */
[----:B------:R-:W-:Y:S01]  /*2270*/  IMAD.WIDE.U32 R158, R169, R166, R8 ;  /* 0x000000a6a99e7225 */ /* 0x000fe200078e0008 */
[----:B------:R-:W-:Y:S03]  /*2280*/  BSSY B1, `(.L_x_34) ;  /* 0x0000012000017945 */ /* 0x000fe60003800000 */
[----:B------:R-:W-:Y:S02]  /*2290*/  IMAD.IADD R159, R165, 0x1, R159 ;  /* 0x00000001a59f7824 */ /* 0x000fe400078e029f */
[----:B------:R-:W-:-:S04]  /*22a0*/  IMAD.WIDE.U32 R158, R23, R14, R158 ;  /* 0x0000000e179e7225 */ /* 0x000fc800078e009e */
[----:B0-----:R-:W-:Y:S01]  /*22b0*/  IMAD.IADD R7, R161, 0x1, R159 ;  /* 0x00000001a1077824 */ /* 0x001fe200078e029f */
[----:B------:R-:W-:Y:S02]  /*22c0*/  LEA R6, P4, R158, R12, 0x1 ;  /* 0x0000000c9e067211 */ /* 0x000fe400078808ff */
[----:B------:R-:W-:Y:S02]  /*22d0*/  SHF.L.U64.HI R159, R166, 0x3, R167 ;  /* 0x00000003a69f7819 */ /* 0x000fe400000102a7 */
[----:B------:R-:W-:Y:S01]  /*22e0*/  LEA.HI.X R7, R158, R13, R7, 0x1, P4 ;  /* 0x0000000d9e077211 */ /* 0x000fe200020f0c07 */
[----:B------:R-:W-:Y:S02]  /*22f0*/  IMAD.SHL.U32 R158, R166, 0x8, RZ ;  /* 0x00000008a69e7824 */ /* 0x000fe400078e00ff */
[----:B--2---:R-:W-:-:S04]  /*2300*/  IMAD.U32 R5, R15, 0x10000, RZ ;  /* 0x000100000f057824 */ /* 0x004fc800078e00ff */
[----:B------:R-:W-:-:S04]  /*2310*/  FMUL R5, R5, R156 ;  /* 0x0000009c05057220 */ /* 0x000fc80000400000 */
[----:B------:R-:W-:Y:S01]  /*2320*/  FFMA R24, R24, R155, R5 ;  /* 0x0000009b18187223 */ /* 0x000fe20000000005 */
[----:B------:R-:W-:Y:S02]  /*2330*/  LEA.HI.X R5, R160, UR5, R153, 0x1, P0 ;  /* 0x00000005a0057c11 */ /* 0x000fe400080f0c99 */
[----:B------:R-:W-:Y:S02]  /*2340*/  ISETP.GT.AND P0, PT, R3, 0x1, PT ;  /* 0x000000010300780c */ /* 0x000fe40003f04270 */
[----:B------:R-:W-:Y:S02]  /*2350*/  F2FP.BF16.F32.PACK_AB R24, RZ, R24 ;  /* 0x00000018ff18723e */ /* 0x000fe400000010ff */
[----:B------:R-:W-:-:S03]  /*2360*/  ISETP.GT.AND P3, PT, R0, RZ, P0 ;  /* 0x000000ff0000720c */ /* 0x000fc60000764270 */
[----:B------:R0:W-:Y:S10]  /*2370*/  @P1 STG.E.U16 desc[UR36][R4.64], R24 ;  /* 0x0000001804001986 */ /* 0x0001f4000c101524 */
[----:B------:R-:W-:Y:S05]  /*2380*/  @!P3 BRA `(.L_x_35) ;  /* 0x000000000004b947 */ /* 0x000fea0003800000 */
[----:B------:R1:W5:Y:S02]  /*2390*/  LDG.E.LTC128B.U16 R15, desc[UR36][R6.64+0x2] ;  /* 0x00000224060f7981 */ /* 0x000364000c1e1520 */
.L_x_35:
[----:B------:R-:W-:Y:S05]  /*23a0*/  BSYNC B1 ;  /* 0x0000000000017941 */ /* 0x000fea0003800000 */
.L_x_34:
[----:B-----5:R-:W-:Y:S01]  /*23b0*/  IMAD.U32 R153, R15, 0x10000, RZ ;  /* 0x000100000f997824 */ /* 0x020fe200078e00ff */
[----:B------:R-:W-:Y:S01]  /*23c0*/  ISETP.GT.AND P2, PT, R0, 0x8, P2 ;  /* 0x000000080000780c */ /* 0x000fe20001744270 */
[----:B------:R-:W-:Y:S01]  /*23d0*/  IMAD.WIDE.U32 R158, R169, R166, R158 ;  /* 0x000000a6a99e7225 */ /* 0x000fe200078e009e */
[----:B0-----:R-:W-:-:S03]  /*23e0*/  PRMT R24, R15, 0x7610, R24 ;  /* 0x000076100f187816 */ /* 0x001fc60000000018 */
[----:B------:R-:W-:Y:S01]  /*23f0*/  FMUL R20, R153, R156 ;  /* 0x0000009c99147220 */ /* 0x000fe20000400000 */
[----:B------:R-:W-:Y:S01]  /*2400*/  IMAD.IADD R165, R165, 0x1, R159 ;  /* 0x00000001a5a57824 */ /* 0x000fe200078e029f */
[----:B------:R-:W-:Y:S02]  /*2410*/  IADD3 R162, P1, R162, R158, RZ ;  /* 0x0000009ea2a27210 */ /* 0x000fe40007f3e0ff */
[----:B------:R-:W-:-:S03]  /*2420*/  FFMA R25, R25, R155, R20 ;  /* 0x0000009b19197223 */ /* 0x000fc60000000014 */
[----:B------:R-:W-:Y:S02]  /*2430*/  IMAD.X R21, R165, 0x1, R21, P1 ;  /* 0x00000001a5157824 */ /* 0x000fe400008e0615 */
[----:B------:R-:W-:Y:S02]  /*2440*/  F2FP.BF16.F32.PACK_AB R25, RZ, R25 ;  /* 0x00000019ff19723e */ /* 0x000fe400000010ff */
[C---:B------:R-:W-:Y:S02]  /*2450*/  LEA R20, P1, R162.reuse, R12, 0x1 ;  /* 0x0000000ca2147211 */ /* 0x040fe400078208ff */
[----:B------:R-:W-:Y:S02]  /*2460*/  PRMT R153, R25, 0x7610, R153 ;  /* 0x0000761019997816 */ /* 0x000fe40000000099 */
[----:B------:R-:W-:-:S03]  /*2470*/  LEA.HI.X R21, R162, R13, R21, 0x1, P1 ;  /* 0x0000000da2157211 */ /* 0x000fc600008f0c15 */
[----:B------:R0:W-:Y:S04]  /*2480*/  @P3 STG.E.U16 desc[UR36][R4.64+0x2], R153 ;  /* 0x0000029904003986 */ /* 0x0001e8000c101524 */
[----:B------:R-:W2:Y:S01]  /*2490*/  @P2 LDG.E.LTC128B.U16 R24, desc[UR36][R20.64] ;  /* 0x0000002414182981 */ /* 0x000ea2000c1e1520 */
[----:B------:R-:W-:Y:S01]  /*24a0*/  IADD3 R8, P1, R8, R158, RZ ;  /* 0x0000009e08087210 */ /* 0x000fe20007f3e0ff */
[----:B------:R-:W-:Y:S01]  /*24b0*/  BSSY B1, `(.L_x_36) ;  /* 0x0000011000017945 */ /* 0x000fe20003800000 */
[----:B------:R-:W-:Y:S02]  /*24c0*/  SHF.L.U64.HI R11, R10, 0x4, R11 ;  /* 0x000000040a0b7819 */ /* 0x000fe4000001020b */
[----:B------:R-:W-:Y:S01]  /*24d0*/  ISETP.GT.AND P0, PT, R0, 0x8, P0 ;  /* 0x000000080000780c */ /* 0x000fe20000704270 */
[----:B------:R-:W-:Y:S01]  /*24e0*/  IMAD.X R9, R9, 0x1, R165, P1 ;  /* 0x0000000109097824 */ /* 0x000fe200008e06a5 */
[----:B------:R-:W-:-:S05]  /*24f0*/  LEA R10, P1, R10, R4, 0x4 ;  /* 0x000000040a0a7211 */ /* 0x000fca00078220ff */
[----:B------:R-:W-:Y:S02]  /*2500*/  IMAD.X R11, R11, 0x1, R5, P1 ;  /* 0x000000010b0b7824 */ /* 0x000fe400008e0605 */
[----:B--2---:R-:W-:-:S04]  /*2510*/  IMAD.U32 R15, R24, 0x10000, RZ ;  /* 0x00010000180f7824 */ /* 0x004fc800078e00ff */
[----:B------:R-:W-:Y:S01]  /*2520*/  FMUL R25, R15, R156 ;  /* 0x0000009c0f197220 */ /* 0x000fe20000400000 */
[----:B------:R-:W-:-:S04]  /*2530*/  IMAD.WIDE.U32 R14, R23, R14, R8 ;  /* 0x0000000e170e7225 */ /* 0x000fc800078e0008 */
[----:B------:R-:W-:Y:S01]  /*2540*/  FFMA R25, R26, R155, R25 ;  /* 0x0000009b1a197223 */ /* 0x000fe20000000019 */
[----:B------:R-:W-:Y:S01]  /*2550*/  IMAD.IADD R9, R161, 0x1, R15 ;  /* 0x00000001a1097824 */ /* 0x000fe200078e020f */
[----:B------:R-:W-:-:S03]  /*2560*/  LEA R8, P3, R14, R12, 0x1 ;  /* 0x0000000c0e087211 */ /* 0x000fc600078608ff */
[----:B------:R-:W-:Y:S02]  /*2570*/  F2FP.BF16.F32.PACK_AB R25, RZ, R25 ;  /* 0x00000019ff19723e */ /* 0x000fe400000010ff */
[----:B------:R-:W-:-:S03]  /*2580*/  LEA.HI.X R9, R14, R13, R9, 0x1, P3 ;  /* 0x0000000d0e097211 */ /* 0x000fc600018f0c09 */
[----:B------:R0:W-:Y:S01]  /*2590*/  @P2 STG.E.U16 desc[UR36][R10.64], R25 ;  /* 0x000000190a002986 */ /* 0x0001e2000c101524 */
[----:B------:R-:W-:Y:S05]  /*25a0*/  @!P0 BRA `(.L_x_37) ;  /* 0x0000000000048947 */ /* 0x000fea0003800000 */
[----:B------:R2:W5:Y:S02]  /*25b0*/  LDG.E.LTC128B.U16 R24, desc[UR36][R8.64+0x2] ;  /* 0x0000022408187981 */ /* 0x000564000c1e1520 */
.L_x_37:
[----:B------:R-:W-:Y:S05]  /*25c0*/  BSYNC B1 ;  /* 0x0000000000017941 */ /* 0x000fea0003800000 */
.L_x_36:
[----:B-----5:R-:W-:Y:S01]  /*25d0*/  IMAD.U32 R13, R24, 0x10000, RZ ;  /* 0x00010000180d7824 */ /* 0x020fe200078e00ff */
[----:B------:R-:W-:Y:S01]  /*25e0*/  ISETP.GT.AND P1, PT, R3, 0x8, PT ;  /* 0x000000080300780c */ /* 0x000fe20003f24270 */
[----:B------:R-:W-:Y:S02]  /*25f0*/  BSSY B1, `(.L_x_38) ;  /* 0x0000008000017945 */ /* 0x000fe40003800000 */
[----:B------:R-:W-:Y:S01]  /*2600*/  FMUL R12, R13, R156 ;  /* 0x0000009c0d0c7220 */ /* 0x000fe20000400000 */
[----:B------:R-:W-:-:S03]  /*2610*/  ISETP.GT.AND P2, PT, R0, RZ, P1 ;  /* 0x000000ff0000720c */ /* 0x000fc60000f44270 */
[----:B------:R-:W-:-:S05]  /*2620*/  FFMA R12, R27, R155, R12 ;  /* 0x0000009b1b0c7223 */ /* 0x000fca000000000c */
[----:B------:R-:W-:-:S05]  /*2630*/  F2FP.BF16.F32.PACK_AB R12, RZ, R12 ;  /* 0x0000000cff0c723e */ /* 0x000fca00000010ff */
[----:B------:R3:W-:Y:S01]  /*2640*/  @P0 STG.E.U16 desc[UR36][R10.64+0x2], R12 ;  /* 0x0000020c0a000986 */ /* 0x0007e2000c101524 */
[----:B------:R-:W-:Y:S05]  /*2650*/  @!P2 BRA `(.L_x_39) ;  /* 0x000000000004a947 */ /* 0x000fea0003800000 */
[----:B------:R4:W5:Y:S02]  /*2660*/  LDG.E.LTC128B.U16 R24, desc[UR36][R6.64+0x10] ;  /* 0x0000102406187981 */ /* 0x000964000c1e1520 */
.L_x_39:
[----:B------:R-:W-:Y:S05]  /*2670*/  BSYNC B1 ;  /* 0x0000000000017941 */ /* 0x000fea0003800000 */
.L_x_38:
        /* <DEDUP_REMOVED lines=10> */
.L_x_41:
[----:B------:R-:W-:Y:S05]  /*2720*/  BSYNC B1 ;  /* 0x0000000000017941 */ /* 0x000fea0003800000 */
.L_x_40:
[----:B0----5:R-:W-:Y:S01]  /*2730*/  IMAD.U32 R13, R24, 0x10000, RZ ;  /* 0x00010000180d7824 */ /* 0x021fe200078e00ff */
[----:B------:R-:W-:Y:S01]  /*2740*/  ISETP.GT.AND P1, PT, R0, 0x8, P1 ;  /* 0x000000080000780c */ /* 0x000fe20000f24270 */
[----:B------:R-:W-:Y:S02]  /*2750*/  BSSY B1, `(.L_x_42) ;  /* 0x0000007000017945 */ /* 0x000fe40003800000 */
[----:B---3--:R-:W-:-:S04]  /*2760*/  FMUL R12, R13, R156 ;  /* 0x0000009c0d0c7220 */ /* 0x008fc80000400000 */
[----:B------:R-:W-:-:S05]  /*2770*/  FFMA R12, R29, R155, R12 ;  /* 0x0000009b1d0c7223 */ /* 0x000fca000000000c */
[----:B------:R-:W-:-:S05]  /*2780*/  F2FP.BF16.F32.PACK_AB R12, RZ, R12 ;  /* 0x0000000cff0c723e */ /* 0x000fca00000010ff */
[----:B------:R0:W-:Y:S01]  /*2790*/  @P3 STG.E.U16 desc[UR36][R4.64+0x12], R12 ;  /* 0x0000120c04003986 */ /* 0x0001e2000c101524 */
[----:B------:R-:W-:Y:S05]  /*27a0*/  @!P1 BRA `(.L_x_43) ;  /* 0x0000000000049947 */ /* 0x000fea0003800000 */
[----:B------:R3:W5:Y:S02]  /*27b0*/  LDG.E.LTC128B.U16 R24, desc[UR36][R8.64+0x10] ;  /* 0x0000102408187981 */ /* 0x000764000c1e1520 */
.L_x_43:
[----:B------:R-:W-:Y:S05]  /*27c0*/  BSYNC B1 ;  /* 0x0000000000017941 */ /* 0x000fea0003800000 */
.L_x_42:
[----:B-----5:R-:W-:Y:S01]  /*27d0*/  IMAD.U32 R13, R24, 0x10000, RZ ;  /* 0x00010000180d7824 */ /* 0x020fe200078e00ff */
[----:B------:R-:W-:Y:S01]  /*27e0*/  ISETP.GT.AND P0, PT, R0, 0x8, P0 ;  /* 0x000000080000780c */ /* 0x000fe20000704270 */
[----:B------:R-:W-:Y:S02]  /*27f0*/  BSSY B1, `(.L_x_44) ;  /* 0x0000007000017945 */ /* 0x000fe40003800000 */
[----:B------:R-:W-:-:S04]  /*2800*/  FMUL R13, R13, R156 ;  /* 0x0000009c0d0d7220 */ /* 0x000fc80000400000 */
[----:B------:R-:W-:-:S05]  /*2810*/  FFMA R13, R30, R155, R13 ;  /* 0x0000009b1e0d7223 */ /* 0x000fca000000000d */
[----:B------:R-:W-:-:S05]  /*2820*/  F2FP.BF16.F32.PACK_AB R13, RZ, R13 ;  /* 0x0000000dff0d723e */ /* 0x000fca00000010ff */
[----:B------:R0:W-:Y:S01]  /*2830*/  @P1 STG.E.U16 desc[UR36][R10.64+0x10], R13 ;  /* 0x0000100d0a001986 */ /* 0x0001e2000c101524 */
[----:B------:R-:W-:Y:S05]  /*2840*/  @!P0 BRA `(.L_x_45) ;  /* 0x0000000000048947 */ /* 0x000fea0003800000 */
[----:B------:R0:W5:Y:S02]  /*2850*/  LDG.E.LTC128B.U16 R24, desc[UR36][R8.64+0x12] ;  /* 0x0000122408187981 */ /* 0x000164000c1e1520 */
.L_x_45:
[----:B------:R-:W-:Y:S05]  /*2860*/  BSYNC B1 ;  /* 0x0000000000017941 */ /* 0x000fea0003800000 */
.L_x_44:
[----:B0----5:R-:W-:Y:S01]  /*2870*/  IMAD.U32 R13, R24, 0x10000, RZ ;  /* 0x00010000180d7824 */ /* 0x021fe200078e00ff */
        /* <DEDUP_REMOVED lines=9> */
.L_x_47:
[----:B------:R-:W-:Y:S05]  /*2910*/  BSYNC B1 ;  /* 0x0000000000017941 */ /* 0x000fea0003800000 */
.L_x_46:
        /* <DEDUP_REMOVED lines=10> */
.L_x_49:
[----:B------:R-:W-:Y:S05]  /*29c0*/  BSYNC B1 ;  /* 0x0000000000017941 */ /* 0x000fea0003800000 */
.L_x_48:
[----:B0----5:R-:W-:Y:S01]  /*29d0*/  IMAD.U32 R13, R24, 0x10000, RZ ;  /* 0x00010000180d7824 */ /* 0x021fe200078e00ff */
        /* <DEDUP_REMOVED lines=8> */
.L_x_51:
[----:B------:R-:W-:Y:S05]  /*2a60*/  BSYNC B1 ;  /* 0x0000000000017941 */ /* 0x000fea0003800000 */
.L_x_50:
        /* <DEDUP_REMOVED lines=9> */
.L_x_53:
[----:B------:R-:W-:Y:S05]  /*2b00*/  BSYNC B1 ;  /* 0x0000000000017941 */ /* 0x000fea0003800000 */
.L_x_52:
        /* <DEDUP_REMOVED lines=10> */
.L_x_55:
[----:B------:R-:W-:Y:S05]  /*2bb0*/  BSYNC B1 ;  /* 0x0000000000017941 */ /* 0x000fea0003800000 */
.L_x_54:
        /* <DEDUP_REMOVED lines=10> */
.L_x_57:
[----:B------:R-:W-:Y:S05]  /*2c60*/  BSYNC B1 ;  /* 0x0000000000017941 */ /* 0x000fea0003800000 */
.L_x_56:
        /* <DEDUP_REMOVED lines=9> */
.L_x_59:
[----:B------:R-:W-:Y:S05]  /*2d00*/  BSYNC B1 ;  /* 0x0000000000017941 */ /* 0x000fea0003800000 */
.L_x_58:
        /* <DEDUP_REMOVED lines=9> */
.L_x_61:
[----:B------:R-:W-:Y:S05]  /*2da0*/  BSYNC B1 ;  /* 0x0000000000017941 */ /* 0x000fea0003800000 */
.L_x_60:
        /* <DEDUP_REMOVED lines=10> */
.L_x_63:
[----:B------:R-:W-:Y:S05]  /*2e50*/  BSYNC B1 ;  /* 0x0000000000017941 */ /* 0x000fea0003800000 */
.L_x_62:
        /* <DEDUP_REMOVED lines=10> */
.L_x_65:
[----:B------:R-:W-:Y:S05]  /*2f00*/  BSYNC B1 ;  /* 0x0000000000017941 */ /* 0x000fea0003800000 */
.L_x_64:
        /* <DEDUP_REMOVED lines=9> */
.L_x_67:
[----:B------:R-:W-:Y:S05]  /*2fa0*/  BSYNC B1 ;  /* 0x0000000000017941 */ /* 0x000fea0003800000 */
.L_x_66:
        /* <DEDUP_REMOVED lines=9> */
.L_x_69:
[----:B------:R-:W-:Y:S05]  /*3040*/  BSYNC B1 ;  /* 0x0000000000017941 */ /* 0x000fea0003800000 */
.L_x_68:
        /* <DEDUP_REMOVED lines=10> */
.L_x_71:
[----:B------:R-:W-:Y:S05]  /*30f0*/  BSYNC B1 ;  /* 0x0000000000017941 */ /* 0x000fea0003800000 */
.L_x_70:
        /* <DEDUP_REMOVED lines=10> */
.L_x_73:
[----:B------:R-:W-:Y:S05]  /*31a0*/  BSYNC B1 ;  /* 0x0000000000017941 */ /* 0x000fea0003800000 */
.L_x_72:
        /* <DEDUP_REMOVED lines=9> */
.L_x_75:
[----:B------:R-:W-:Y:S05]  /*3240*/  BSYNC B1 ;  /* 0x0000000000017941 */ /* 0x000fea0003800000 */
.L_x_74:
        /* <DEDUP_REMOVED lines=9> */
.L_x_77:
[----:B------:R-:W-:Y:S05]  /*32e0*/  BSYNC B1 ;  /* 0x0000000000017941 */ /* 0x000fea0003800000 */
.L_x_76:
        /* <DEDUP_REMOVED lines=10> */
.L_x_79:
[----:B------:R-:W-:Y:S05]  /*3390*/  BSYNC B1 ;  /* 0x0000000000017941 */ /* 0x000fea0003800000 */
.L_x_78:
        /* <DEDUP_REMOVED lines=10> */
.L_x_81:
[----:B------:R-:W-:Y:S05]  /*3440*/  BSYNC B1 ;  /* 0x0000000000017941 */ /* 0x000fea0003800000 */
.L_x_80:
        /* <DEDUP_REMOVED lines=9> */
.L_x_83:
[----:B------:R-:W-:Y:S05]  /*34e0*/  BSYNC B1 ;  /* 0x0000000000017941 */ /* 0x000fea0003800000 */
.L_x_82:
        /* <DEDUP_REMOVED lines=9> */
.L_x_85:
[----:B------:R-:W-:Y:S05]  /*3580*/  BSYNC B1 ;  /* 0x0000000000017941 */ /* 0x000fea0003800000 */
.L_x_84:
        /* <DEDUP_REMOVED lines=10> */
.L_x_87:
[----:B------:R-:W-:Y:S05]  /*3630*/  BSYNC B1 ;  /* 0x0000000000017941 */ /* 0x000fea0003800000 */
.L_x_86:
        /* <DEDUP_REMOVED lines=10> */
.L_x_89:
[----:B------:R-:W-:Y:S05]  /*36e0*/  BSYNC B1 ;  /* 0x0000000000017941 */ /* 0x000fea0003800000 */
.L_x_88:
        /* <DEDUP_REMOVED lines=9> */
.L_x_91:
[----:B------:R-:W-:Y:S05]  /*3780*/  BSYNC B1 ;  /* 0x0000000000017941 */ /* 0x000fea0003800000 */
.L_x_90:
        /* <DEDUP_REMOVED lines=9> */
.L_x_93:
[----:B------:R-:W-:Y:S05]  /*3820*/  BSYNC B1 ;  /* 0x0000000000017941 */ /* 0x000fea0003800000 */
.L_x_92:
        /* <DEDUP_REMOVED lines=10> */
.L_x_95:
[----:B------:R-:W-:Y:S05]  /*38d0*/  BSYNC B1 ;  /* 0x0000000000017941 */ /* 0x000fea0003800000 */
.L_x_94:
        /* <DEDUP_REMOVED lines=10> */
.L_x_97:
[----:B------:R-:W-:Y:S05]  /*3980*/  BSYNC B1 ;  /* 0x0000000000017941 */ /* 0x000fea0003800000 */
.L_x_96:
        /* <DEDUP_REMOVED lines=9> */
.L_x_99:
[----:B------:R-:W-:Y:S05]  /*3a20*/  BSYNC B1 ;  /* 0x0000000000017941 */ /* 0x000fea0003800000 */
.L_x_98:
        /* <DEDUP_REMOVED lines=9> */
.L_x_101:
[----:B------:R-:W-:Y:S05]  /*3ac0*/  BSYNC B1 ;  /* 0x0000000000017941 */ /* 0x000fea0003800000 */
.L_x_100:
        /* <DEDUP_REMOVED lines=10> */
.L_x_103:
[----:B------:R-:W-:Y:S05]  /*3b70*/  BSYNC B1 ;  /* 0x0000000000017941 */ /* 0x000fea0003800000 */
.L_x_102:
        /* <DEDUP_REMOVED lines=10> */
.L_x_105:
[----:B------:R-:W-:Y:S05]  /*3c20*/  BSYNC B1 ;  /* 0x0000000000017941 */ /* 0x000fea0003800000 */
.L_x_104:
        /* <DEDUP_REMOVED lines=9> */
.L_x_107:
[----:B------:R-:W-:Y:S05]  /*3cc0*/  BSYNC B1 ;  /* 0x0000000000017941 */ /* 0x000fea0003800000 */
.L_x_106:
        /* <DEDUP_REMOVED lines=9> */
.L_x_109:
[----:B------:R-:W-:Y:S05]  /*3d60*/  BSYNC B1 ;  /* 0x0000000000017941 */ /* 0x000fea0003800000 */
.L_x_108:
        /* <DEDUP_REMOVED lines=10> */
.L_x_111:
[----:B------:R-:W-:Y:S05]  /*3e10*/  BSYNC B1 ;  /* 0x0000000000017941 */ /* 0x000fea0003800000 */
.L_x_110:
        /* <DEDUP_REMOVED lines=10> */
.L_x_113:
[----:B------:R-:W-:Y:S05]  /*3ec0*/  BSYNC B1 ;  /* 0x0000000000017941 */ /* 0x000fea0003800000 */
.L_x_112:
        /* <DEDUP_REMOVED lines=9> */
.L_x_115:
[----:B------:R-:W-:Y:S05]  /*3f60*/  BSYNC B1 ;  /* 0x0000000000017941 */ /* 0x000fea0003800000 */
.L_x_114:
        /* <DEDUP_REMOVED lines=9> */
.L_x_117:
[----:B------:R-:W-:Y:S05]  /*4000*/  BSYNC B1 ;  /* 0x0000000000017941 */ /* 0x000fea0003800000 */
.L_x_116:
        /* <DEDUP_REMOVED lines=10> */
.L_x_119:
[----:B------:R-:W-:Y:S05]  /*40b0*/  BSYNC B1 ;  /* 0x0000000000017941 */ /* 0x000fea0003800000 */
.L_x_118:
        /* <DEDUP_REMOVED lines=10> */
.L_x_121:
[----:B------:R-:W-:Y:S05]  /*4160*/  BSYNC B1 ;  /* 0x0000000000017941 */ /* 0x000fea0003800000 */
.L_x_120:
        /* <DEDUP_REMOVED lines=9> */
.L_x_123:
[----:B------:R-:W-:Y:S05]  /*4200*/  BSYNC B1 ;  /* 0x0000000000017941 */ /* 0x000fea0003800000 */
.L_x_122:
        /* <DEDUP_REMOVED lines=9> */
.L_x_125:
[----:B------:R-:W-:Y:S05]  /*42a0*/  BSYNC B1 ;  /* 0x0000000000017941 */ /* 0x000fea0003800000 */
.L_x_124:
        /* <DEDUP_REMOVED lines=10> */
.L_x_127:
[----:B------:R-:W-:Y:S05]  /*4350*/  BSYNC B1 ;  /* 0x0000000000017941 */ /* 0x000fea0003800000 */
.L_x_126:
        /* <DEDUP_REMOVED lines=10> */
.L_x_129:
[----:B------:R-:W-:Y:S05]  /*4400*/  BSYNC B1 ;  /* 0x0000000000017941 */ /* 0x000fea0003800000 */
.L_x_128:
        /* <DEDUP_REMOVED lines=9> */
.L_x_131:
[----:B------:R-:W-:Y:S05]  /*44a0*/  BSYNC B1 ;  /* 0x0000000000017941 */ /* 0x000fea0003800000 */
.L_x_130:
        /* <DEDUP_REMOVED lines=9> */
.L_x_133:
[----:B------:R-:W-:Y:S05]  /*4540*/  BSYNC B1 ;  /* 0x0000000000017941 */ /* 0x000fea0003800000 */
.L_x_132:
        /* <DEDUP_REMOVED lines=10> */
.L_x_135:
[----:B------:R-:W-:Y:S05]  /*45f0*/  BSYNC B1 ;  /* 0x0000000000017941 */ /* 0x000fea0003800000 */
.L_x_134:
        /* <DEDUP_REMOVED lines=10> */
.L_x_137:
[----:B------:R-:W-:Y:S05]  /*46a0*/  BSYNC B1 ;  /* 0x0000000000017941 */ /* 0x000fea0003800000 */
.L_x_136:
        /* <DEDUP_REMOVED lines=9> */
.L_x_139:
[----:B------:R-:W-:Y:S05]  /*4740*/  BSYNC B1 ;  /* 0x0000000000017941 */ /* 0x000fea0003800000 */
.L_x_138:
        /* <DEDUP_REMOVED lines=9> */
.L_x_141:
[----:B------:R-:W-:Y:S05]  /*47e0*/  BSYNC B1 ;  /* 0x0000000000017941 */ /* 0x000fea0003800000 */
.L_x_140:
        /* <DEDUP_REMOVED lines=10> */
.L_x_143:
[----:B------:R-:W-:Y:S05]  /*4890*/  BSYNC B1 ;  /* 0x0000000000017941 */ /* 0x000fea0003800000 */
.L_x_142:
        /* <DEDUP_REMOVED lines=10> */
.L_x_145:
[----:B------:R-:W-:Y:S05]  /*4940*/  BSYNC B1 ;  /* 0x0000000000017941 */ /* 0x000fea0003800000 */
.L_x_144:
        /* <DEDUP_REMOVED lines=9> */
.L_x_147:
[----:B------:R-:W-:Y:S05]  /*49e0*/  BSYNC B1 ;  /* 0x0000000000017941 */ /* 0x000fea0003800000 */
.L_x_146:
        /* <DEDUP_REMOVED lines=9> */
.L_x_149:
[----:B------:R-:W-:Y:S05]  /*4a80*/  BSYNC B1 ;  /* 0x0000000000017941 */ /* 0x000fea0003800000 */
.L_x_148:
        /* <DEDUP_REMOVED lines=10> */
.L_x_151:
[----:B------:R-:W-:Y:S05]  /*4b30*/  BSYNC B1 ;  /* 0x0000000000017941 */ /* 0x000fea0003800000 */
.L_x_150:
        /* <DEDUP_REMOVED lines=10> */
.L_x_153:
[----:B------:R-:W-:Y:S05]  /*4be0*/  BSYNC B1 ;  /* 0x0000000000017941 */ /* 0x000fea0003800000 */
.L_x_152:
        /* <DEDUP_REMOVED lines=9> */
.L_x_155:
[----:B------:R-:W-:Y:S05]  /*4c80*/  BSYNC B1 ;  /* 0x0000000000017941 */ /* 0x000fea0003800000 */
.L_x_154:
        /* <DEDUP_REMOVED lines=9> */
.L_x_157:
[----:B------:R-:W-:Y:S05]  /*4d20*/  BSYNC B1 ;  /* 0x0000000000017941 */ /* 0x000fea0003800000 */
.L_x_156:
        /* <DEDUP_REMOVED lines=10> */
.L_x_159:
[----:B------:R-:W-:Y:S05]  /*4dd0*/  BSYNC B1 ;  /* 0x0000000000017941 */ /* 0x000fea0003800000 */
.L_x_158:
        /* <DEDUP_REMOVED lines=10> */
.L_x_161:
[----:B------:R-:W-:Y:S05]  /*4e80*/  BSYNC B1 ;  /* 0x0000000000017941 */ /* 0x000fea0003800000 */
.L_x_160:
        /* <DEDUP_REMOVED lines=9> */
.L_x_163:
[----:B------:R-:W-:Y:S05]  /*4f20*/  BSYNC B1 ;  /* 0x0000000000017941 */ /* 0x000fea0003800000 */
.L_x_162:
        /* <DEDUP_REMOVED lines=9> */
.L_x_165:
[----:B------:R-:W-:Y:S05]  /*4fc0*/  BSYNC B1 ;  /* 0x0000000000017941 */ /* 0x000fea0003800000 */
.L_x_164:
        /* <DEDUP_REMOVED lines=10> */
.L_x_167:
[----:B------:R-:W-:Y:S05]  /*5070*/  BSYNC B1 ;  /* 0x0000000000017941 */ /* 0x000fea0003800000 */
.L_x_166:
        /* <DEDUP_REMOVED lines=10> */
.L_x_169:
[----:B------:R-:W-:Y:S05]  /*5120*/  BSYNC B1 ;  /* 0x0000000000017941 */ /* 0x000fea0003800000 */
.L_x_168:
        /* <DEDUP_REMOVED lines=9> */
.L_x_171:
[----:B------:R-:W-:Y:S05]  /*51c0*/  BSYNC B1 ;  /* 0x0000000000017941 */ /* 0x000fea0003800000 */
.L_x_170:
        /* <DEDUP_REMOVED lines=9> */
.L_x_173:
[----:B------:R-:W-:Y:S05]  /*5260*/  BSYNC B1 ;  /* 0x0000000000017941 */ /* 0x000fea0003800000 */
.L_x_172:
        /* <DEDUP_REMOVED lines=10> */
.L_x_175:
[----:B------:R-:W-:Y:S05]  /*5310*/  BSYNC B1 ;  /* 0x0000000000017941 */ /* 0x000fea0003800000 */
.L_x_174:
        /* <DEDUP_REMOVED lines=10> */
.L_x_177:
[----:B------:R-:W-:Y:S05]  /*53c0*/  BSYNC B1 ;  /* 0x0000000000017941 */ /* 0x000fea0003800000 */
.L_x_176:
        /* <DEDUP_REMOVED lines=9> */
.L_x_179:
[----:B------:R-:W-:Y:S05]  /*5460*/  BSYNC B1 ;  /* 0x0000000000017941 */ /* 0x000fea0003800000 */
.L_x_178:
        /* <DEDUP_REMOVED lines=9> */
.L_x_181:
[----:B------:R-:W-:Y:S05]  /*5500*/  BSYNC B1 ;  /* 0x0000000000017941 */ /* 0x000fea0003800000 */
.L_x_180:
        /* <DEDUP_REMOVED lines=10> */
.L_x_183:
[----:B------:R-:W-:Y:S05]  /*55b0*/  BSYNC B1 ;  /* 0x0000000000017941 */ /* 0x000fea0003800000 */
.L_x_182:
        /* <DEDUP_REMOVED lines=10> */
.L_x_185:
[----:B------:R-:W-:Y:S05]  /*5660*/  BSYNC B1 ;  /* 0x0000000000017941 */ /* 0x000fea0003800000 */
.L_x_184:
        /* <DEDUP_REMOVED lines=9> */
.L_x_187:
[----:B------:R-:W-:Y:S05]  /*5700*/  BSYNC B1 ;  /* 0x0000000000017941 */ /* 0x000fea0003800000 */
.L_x_186:
        /* <DEDUP_REMOVED lines=9> */
.L_x_189:
[----:B------:R-:W-:Y:S05]  /*57a0*/  BSYNC B1 ;  /* 0x0000000000017941 */ /* 0x000fea0003800000 */
.L_x_188:
        /* <DEDUP_REMOVED lines=10> */
.L_x_191:
[----:B------:R-:W-:Y:S05]  /*5850*/  BSYNC B1 ;  /* 0x0000000000017941 */ /* 0x000fea0003800000 */
.L_x_190:
        /* <DEDUP_REMOVED lines=10> */
.L_x_193:
[----:B------:R-:W-:Y:S05]  /*5900*/  BSYNC B1 ;  /* 0x0000000000017941 */ /* 0x000fea0003800000 */
.L_x_192:
        /* <DEDUP_REMOVED lines=9> */
.L_x_195:
[----:B------:R-:W-:Y:S05]  /*59a0*/  BSYNC B1 ;  /* 0x0000000000017941 */ /* 0x000fea0003800000 */
.L_x_194:
        /* <DEDUP_REMOVED lines=9> */
.L_x_197:
[----:B------:R-:W-:Y:S05]  /*5a40*/  BSYNC B1 ;  /* 0x0000000000017941 */ /* 0x000fea0003800000 */
.L_x_196:
        /* <DEDUP_REMOVED lines=10> */
.L_x_199:
[----:B------:R-:W-:Y:S05]  /*5af0*/  BSYNC B1 ;  /* 0x0000000000017941 */ /* 0x000fea0003800000 */
.L_x_198:
        /* <DEDUP_REMOVED lines=10> */
.L_x_201:
[----:B------:R-:W-:Y:S05]  /*5ba0*/  BSYNC B1 ;  /* 0x0000000000017941 */ /* 0x000fea0003800000 */
.L_x_200:
        /* <DEDUP_REMOVED lines=9> */
.L_x_203:
[----:B------:R-:W-:Y:S05]  /*5c40*/  BSYNC B1 ;  /* 0x0000000000017941 */ /* 0x000fea0003800000 */
.L_x_202:
        /* <DEDUP_REMOVED lines=9> */
.L_x_205:
[----:B------:R-:W-:Y:S05]  /*5ce0*/  BSYNC B1 ;  /* 0x0000000000017941 */ /* 0x000fea0003800000 */
.L_x_204:
        /* <DEDUP_REMOVED lines=10> */
.L_x_207:
[----:B------:R-:W-:Y:S05]  /*5d90*/  BSYNC B1 ;  /* 0x0000000000017941 */ /* 0x000fea0003800000 */
.L_x_206:
        /* <DEDUP_REMOVED lines=10> */
.L_x_209:
[----:B------:R-:W-:Y:S05]  /*5e40*/  BSYNC B1 ;  /* 0x0000000000017941 */ /* 0x000fea0003800000 */
.L_x_208:
        /* <DEDUP_REMOVED lines=9> */
.L_x_211:
[----:B------:R-:W-:Y:S05]  /*5ee0*/  BSYNC B1 ;  /* 0x0000000000017941 */ /* 0x000fea0003800000 */
.L_x_210:
        /* <DEDUP_REMOVED lines=9> */
.L_x_213:
[----:B------:R-:W-:Y:S05]  /*5f80*/  BSYNC B1 ;  /* 0x0000000000017941 */ /* 0x000fea0003800000 */
.L_x_212:
        /* <DEDUP_REMOVED lines=10> */
.L_x_215:
[----:B------:R-:W-:Y:S05]  /*6030*/  BSYNC B1 ;  /* 0x0000000000017941 */ /* 0x000fea0003800000 */
.L_x_214:
        /* <DEDUP_REMOVED lines=10> */
.L_x_217:
[----:B------:R-:W-:Y:S05]  /*60e0*/  BSYNC B1 ;  /* 0x0000000000017941 */ /* 0x000fea0003800000 */
.L_x_216:
        /* <DEDUP_REMOVED lines=9> */
.L_x_219:
[----:B------:R-:W-:Y:S05]  /*6180*/  BSYNC B1 ;  /* 0x0000000000017941 */ /* 0x000fea0003800000 */
.L_x_218:
        /* <DEDUP_REMOVED lines=9> */
.L_x_221:
[----:B------:R-:W-:Y:S05]  /*6220*/  BSYNC B1 ;  /* 0x0000000000017941 */ /* 0x000fea0003800000 */
.L_x_220:
        /* <DEDUP_REMOVED lines=10> */
.L_x_223:
[----:B------:R-:W-:Y:S05]  /*62d0*/  BSYNC B1 ;  /* 0x0000000000017941 */ /* 0x000fea0003800000 */
.L_x_222:
        /* <DEDUP_REMOVED lines=10> */
.L_x_225:
[----:B------:R-:W-:Y:S05]  /*6380*/  BSYNC B1 ;  /* 0x0000000000017941 */ /* 0x000fea0003800000 */
.L_x_224:
        /* <DEDUP_REMOVED lines=9> */
.L_x_227:
[----:B------:R-:W-:Y:S05]  /*6420*/  BSYNC B1 ;  /* 0x0000000000017941 */ /* 0x000fea0003800000 */
.L_x_226:
        /* <DEDUP_REMOVED lines=9> */
.L_x_229:
[----:B------:R-:W-:Y:S05]  /*64c0*/  BSYNC B1 ;  /* 0x0000000000017941 */ /* 0x000fea0003800000 */
.L_x_228:
        /* <DEDUP_REMOVED lines=10> */
.L_x_231:
[----:B------:R-:W-:Y:S05]  /*6570*/  BSYNC B1 ;  /* 0x0000000000017941 */ /* 0x000fea0003800000 */
.L_x_230:
        /* <DEDUP_REMOVED lines=10> */
.L_x_233:
[----:B------:R-:W-:Y:S05]  /*6620*/  BSYNC B1 ;  /* 0x0000000000017941 */ /* 0x000fea0003800000 */
.L_x_232:
        /* <DEDUP_REMOVED lines=9> */
.L_x_235:
[----:B------:R-:W-:Y:S05]  /*66c0*/  BSYNC B1 ;  /* 0x0000000000017941 */ /* 0x000fea0003800000 */
.L_x_234:
        /* <DEDUP_REMOVED lines=9> */
.L_x_237:
[----:B------:R-:W-:Y:S05]  /*6760*/  BSYNC B1 ;  /* 0x0000000000017941 */ /* 0x000fea0003800000 */
.L_x_236:
        /* <DEDUP_REMOVED lines=10> */
.L_x_239:
[----:B------:R-:W-:Y:S05]  /*6810*/  BSYNC B1 ;  /* 0x0000000000017941 */ /* 0x000fea0003800000 */
.L_x_238:
        /* <DEDUP_REMOVED lines=10> */
.L_x_241:
[----:B------:R-:W-:Y:S05]  /*68c0*/  BSYNC B1 ;  /* 0x0000000000017941 */ /* 0x000fea0003800000 */
.L_x_240:
        /* <DEDUP_REMOVED lines=9> */
.L_x_243:
[----:B------:R-:W-:Y:S05]  /*6960*/  BSYNC B1 ;  /* 0x0000000000017941 */ /* 0x000fea0003800000 */
.L_x_242:
        /* <DEDUP_REMOVED lines=9> */
.L_x_245:
[----:B------:R-:W-:Y:S05]  /*6a00*/  BSYNC B1 ;  /* 0x0000000000017941 */ /* 0x000fea0003800000 */
.L_x_244:
        /* <DEDUP_REMOVED lines=10> */
.L_x_247:
[----:B------:R-:W-:Y:S05]  /*6ab0*/  BSYNC B1 ;  /* 0x0000000000017941 */ /* 0x000fea0003800000 */
.L_x_246:
        /* <DEDUP_REMOVED lines=10> */
.L_x_249:
[----:B------:R-:W-:Y:S05]  /*6b60*/  BSYNC B1 ;  /* 0x0000000000017941 */ /* 0x000fea0003800000 */
.L_x_248:
        /* <DEDUP_REMOVED lines=9> */
.L_x_251:
[----:B------:R-:W-:Y:S05]  /*6c00*/  BSYNC B1 ;  /* 0x0000000000017941 */ /* 0x000fea0003800000 */
.L_x_250:
        /* <DEDUP_REMOVED lines=9> */
.L_x_253:
[----:B------:R-:W-:Y:S05]  /*6ca0*/  BSYNC B1 ;  /* 0x0000000000017941 */ /* 0x000fea0003800000 */
.L_x_252:
        /* <DEDUP_REMOVED lines=10> */
.L_x_255:
[----:B------:R-:W-:Y:S05]  /*6d50*/  BSYNC B1 ;  /* 0x0000000000017941 */ /* 0x000fea0003800000 */
.L_x_254:
        /* <DEDUP_REMOVED lines=10> */
.L_x_257:
[----:B------:R-:W-:Y:S05]  /*6e00*/  BSYNC B1 ;  /* 0x0000000000017941 */ /* 0x000fea0003800000 */
.L_x_256:
        /* <DEDUP_REMOVED lines=9> */
.L_x_259:
[----:B------:R-:W-:Y:S05]  /*6ea0*/  BSYNC B1 ;  /* 0x0000000000017941 */ /* 0x000fea0003800000 */
.L_x_258:
        /* <DEDUP_REMOVED lines=9> */
.L_x_261:
[----:B------:R-:W-:Y:S05]  /*6f40*/  BSYNC B1 ;  /* 0x0000000000017941 */ /* 0x000fea0003800000 */
.L_x_260:
        /* <DEDUP_REMOVED lines=10> */
.L_x_263:
[----:B------:R-:W-:Y:S05]  /*6ff0*/  BSYNC B1 ;  /* 0x0000000000017941 */ /* 0x000fea0003800000 */
.L_x_262:
        /* <DEDUP_REMOVED lines=10> */
.L_x_265:
[----:B------:R-:W-:Y:S05]  /*70a0*/  BSYNC B1 ;  /* 0x0000000000017941 */ /* 0x000fea0003800000 */
.L_x_264:
        /* <DEDUP_REMOVED lines=9> */
.L_x_267:
[----:B------:R-:W-:Y:S05]  /*7140*/  BSYNC B1 ;  /* 0x0000000000017941 */ /* 0x000fea0003800000 */
.L_x_266:
        /* <DEDUP_REMOVED lines=9> */
.L_x_269:
[----:B------:R-:W-:Y:S05]  /*71e0*/  BSYNC B1 ;  /* 0x0000000000017941 */ /* 0x000fea0003800000 */
.L_x_268:
        /* <DEDUP_REMOVED lines=10> */
.L_x_271:
[----:B------:R-:W-:Y:S05]  /*7290*/  BSYNC B1 ;  /* 0x0000000000017941 */ /* 0x000fea0003800000 */
.L_x_270:
        /* <DEDUP_REMOVED lines=10> */
.L_x_273:
[----:B------:R-:W-:Y:S05]  /*7340*/  BSYNC B1 ;  /* 0x0000000000017941 */ /* 0x000fea0003800000 */
.L_x_272:
        /* <DEDUP_REMOVED lines=9> */
.L_x_275:
[----:B------:R-:W-:Y:S05]  /*73e0*/  BSYNC B1 ;  /* 0x0000000000017941 */ /* 0x000fea0003800000 */
.L_x_274:
        /* <DEDUP_REMOVED lines=9> */
.L_x_277:
[----:B------:R-:W-:Y:S05]  /*7480*/  BSYNC B1 ;  /* 0x0000000000017941 */ /* 0x000fea0003800000 */
.L_x_276:
        /* <DEDUP_REMOVED lines=10> */
.L_x_279:
[----:B------:R-:W-:Y:S05]  /*7530*/  BSYNC B1 ;  /* 0x0000000000017941 */ /* 0x000fea0003800000 */
.L_x_278:
        /* <DEDUP_REMOVED lines=10> */
.L_x_281:
[----:B------:R-:W-:Y:S05]  /*75e0*/  BSYNC B1 ;  /* 0x0000000000017941 */ /* 0x000fea0003800000 */
.L_x_280:
[----:B-----5:R-:W-:Y:S01]  /*75f0*/  IMAD.U32 R3, R24, 0x10000, RZ ;  /* 0x0001000018037824 */ /* 0x020fe200078e00ff */
[----:B------:R-:W-:Y:S01]  /*7600*/  ISETP.GT.AND P1, PT, R0, 0x8, P1 ;  /* 0x000000080000780c */ /* 0x000fe20000f24270 */
[----:B------:R-:W-:Y:S02]  /*7610*/  BSSY B1, `(.L_x_282) ;  /* 0x0000007000017945 */ /* 0x000fe40003800000 */
[----:B01--4-:R-:W-:-:S04]  /*7620*/  FMUL R6, R3, R156 ;  /* 0x0000009c03067220 */ /* 0x013fc80000400000 */
[----:B------:R-:W-:-:S05]  /*7630*/  FFMA R6, R149, R155, R6 ;  /* 0x0000009b95067223 */ /* 0x000fca0000000006 */
[----:B------:R-:W-:-:S05]  /*7640*/  F2FP.BF16.F32.PACK_AB R6, RZ, R6 ;  /* 0x00000006ff06723e */ /* 0x000fca00000010ff */
[----:B------:R0:W-:Y:S01]  /*7650*/  @P3 STG.E.U16 desc[UR36][R4.64+0x1f2], R6 ;  /* 0x0001f20604003986 */ /* 0x0001e2000c101524 */
[----:B------:R-:W-:Y:S05]  /*7660*/  @!P1 BRA `(.L_x_283) ;  /* 0x0000000000049947 */ /* 0x000fea0003800000 */
[----:B------:R1:W5:Y:S02]  /*7670*/  LDG.E.LTC128B.U16 R24, desc[UR36][R8.64+0x1f0] ;  /* 0x0001f02408187981 */ /* 0x000364000c1e1520 */
.L_x_283:
[----:B------:R-:W-:Y:S05]  /*7680*/  BSYNC B1 ;  /* 0x0000000000017941 */ /* 0x000fea0003800000 */
.L_x_282:
[----:B-----5:R-:W-:Y:S01]  /*7690*/  IMAD.U32 R3, R24, 0x10000, RZ ;  /* 0x0001000018037824 */ /* 0x020fe200078e00ff */
[----:B------:R-:W-:Y:S01]  /*76a0*/  ISETP.GT.AND P0, PT, R0, 0x8, P0 ;  /* 0x000000080000780c */ /* 0x000fe20000704270 */
[----:B0-----:R-:W-:Y:S01]  /*76b0*/  @P1 IMAD.MOV.U32 R4, RZ, RZ, R10 ;  /* 0x000000ffff041224 */ /* 0x001fe200078e000a */
[----:B------:R-:W-:Y:S01]  /*76c0*/  BSSY B1, `(.L_x_284) ;  /* 0x0000008000017945 */ /* 0x000fe20003800000 */
[----:B------:R-:W-:Y:S01]  /*76d0*/  FMUL R3, R3, R156 ;  /* 0x0000009c03037220 */ /* 0x000fe20000400000 */
[----:B------:R-:W-:-:S03]  /*76e0*/  @P1 IMAD.MOV.U32 R5, RZ, RZ, R11 ;  /* 0x000000ffff051224 */ /* 0x000fc600078e000b */
[----:B------:R-:W-:-:S05]  /*76f0*/  FFMA R3, R150, R155, R3 ;  /* 0x0000009b96037223 */ /* 0x000fca0000000003 */
[----:B------:R-:W-:-:S05]  /*7700*/  F2FP.BF16.F32.PACK_AB R3, RZ, R3 ;  /* 0x00000003ff03723e */ /* 0x000fca00000010ff */
[----:B------:R0:W-:Y:S01]  /*7710*/  @P1 STG.E.U16 desc[UR36][R4.64+0x1f0], R3 ;  /* 0x0001f00304001986 */ /* 0x0001e2000c101524 */
[----:B------:R-:W-:Y:S05]  /*7720*/  @!P0 BRA `(.L_x_285) ;  /* 0x0000000000048947 */ /* 0x000fea0003800000 */
[----:B------:R4:W5:Y:S02]  /*7730*/  LDG.E.LTC128B.U16 R24, desc[UR36][R8.64+0x1f2] ;  /* 0x0001f22408187981 */ /* 0x000964000c1e1520 */
.L_x_285:
[----:B------:R-:W-:Y:S05]  /*7740*/  BSYNC B1 ;  /* 0x0000000000017941 */ /* 0x000fea0003800000 */
.L_x_284:
[----:B------:R-:W-:Y:S05]  /*7750*/  @!P0 BRA `(.L_x_286) ;  /* 0x0000002400308947 */ /* 0x000fea0003800000 */
[----:B0----5:R-:W-:-:S04]  /*7760*/  IMAD.U32 R3, R24, 0x10000, RZ ;  /* 0x0001000018037824 */ /* 0x021fc800078e00ff */
[----:B------:R-:W-:-:S04]  /*7770*/  FMUL R0, R3, R156 ;  /* 0x0000009c03007220 */ /* 0x000fc80000400000 */
[----:B------:R-:W-:-:S05]  /*7780*/  FFMA R0, R151, R155, R0 ;  /* 0x0000009b97007223 */ /* 0x000fca0000000000 */
[----:B------:R-:W-:-:S05]  /*7790*/  F2FP.BF16.F32.PACK_AB R0, RZ, R0 ;  /* 0x00000000ff00723e */ /* 0x000fca00000010ff */
[----:B------:R0:W-:Y:S01]  /*77a0*/  STG.E.U16 desc[UR36][R10.64+0x1f2], R0 ;  /* 0x0001f2000a007986 */ /* 0x0001e2000c101524 */
[----:B------:R-:W-:Y:S05]  /*77b0*/  BRA `(.L_x_286) ;  /* 0x0000002400187947 */ /* 0x000fea0003800000 */
.L_x_33:
[----:B------:R-:W-:Y:S01]  /*77c0*/  ISETP.GT.AND P0, PT, R3, 0x1, PT ;  /* 0x000000010300780c */ /* 0x000fe20003f04270 */
[----:B------:R-:W-:Y:S01]  /*77d0*/  ULDC.64 UR4, c[0x0][0x5c0] ;  /* 0x0001700000047ab9 */ /* 0x000fe20000000a00 */
[-C--:B------:R-:W-:Y:S01]  /*77e0*/  FMUL R24, R24, R155.reuse ;  /* 0x0000009b18187220 */ /* 0x080fe20000400000 */
[-C--:B------:R-:W-:Y:S01]  /*77f0*/  FMUL R25, R25, R155.reuse ;  /* 0x0000009b19197220 */ /* 0x080fe20000400000 */
[----:B------:R-:W-:Y:S01]  /*7800*/  ISETP.GT.AND P3, PT, R0, RZ, P0 ;  /* 0x000000ff0000720c */ /* 0x000fe20000764270 */
[-C--:B------:R-:W-:Y:S01]  /*7810*/  FMUL R26, R26, R155.reuse ;  /* 0x0000009b1a1a7220 */ /* 0x080fe20000400000 */
[----:B------:R-:W-:Y:S01]  /*7820*/  LEA R4, P4, R160, UR4, 0x1 ;  /* 0x00000004a0047c11 */ /* 0x000fe2000f8808ff */
[-C--:B------:R-:W-:Y:S01]  /*7830*/  FMUL R27, R27, R155.reuse ;  /* 0x0000009b1b1b7220 */ /* 0x080fe20000400000 */
[----:B------:R-:W-:Y:S01]  /*7840*/  F2FP.BF16.F32.PACK_AB R24, RZ, R24 ;  /* 0x00000018ff18723e */ /* 0x000fe200000010ff */
[-C--:B------:R-:W-:Y:S01]  /*7850*/  FMUL R28, R28, R155.reuse ;  /* 0x0000009b1c1c7220 */ /* 0x080fe20000400000 */
[----:B------:R-:W-:Y:S01]  /*7860*/  LEA.HI.X R5, R160, UR5, R153, 0x1, P4 ;  /* 0x00000005a0057c11 */ /* 0x000fe2000a0f0c99 */
[----:B------:R-:W-:Y:S01]  /*7870*/  FMUL R29, R29, R155 ;  /* 0x0000009b1d1d7220 */ /* 0x000fe20000400000 */
[----:B------:R-:W-:Y:S01]  /*7880*/  F2FP.BF16.F32.PACK_AB R25, RZ, R25 ;  /* 0x00000019ff19723e */ /* 0x000fe200000010ff */
[-C--:B------:R-:W-:Y:S01]  /*7890*/  FMUL R30, R30, R155.reuse ;  /* 0x0000009b1e1e7220 */ /* 0x080fe20000400000 */
[----:B------:R-:W-:Y:S01]  /*78a0*/  SHF.L.U64.HI R11, R10, 0x4, R11 ;  /* 0x000000040a0b7819 */ /* 0x000fe2000001020b */
[----:B------:R-:W-:Y:S01]  /*78b0*/  @P1 STG.E.U16 desc[UR36][R4.64], R24 ;  /* 0x0000001804001986 */ /* 0x000fe2000c101524 */
[----:B------:R-:W-:Y:S01]  /*78c0*/  ISETP.GT.AND P1, PT, R3, 0x8, PT ;  /* 0x000000080300780c */ /* 0x000fe20003f24270 */
[-C--:B------:R-:W-:Y:S01]  /*78d0*/  FMUL R31, R31, R155.reuse ;  /* 0x0000009b1f1f7220 */ /* 0x080fe20000400000 */
[----:B------:R-:W-:Y:S01]  /*78e0*/  ISETP.GT.AND P4, PT, R0, 0x8, P0 ;  /* 0x000000080000780c */ /* 0x000fe20000784270 */
[----:B------:R-:W-:Y:S01]  /*78f0*/  @P3 STG.E.U16 desc[UR36][R4.64+0x2], R25 ;  /* 0x0000021904003986 */ /* 0x000fe2000c101524 */
[----:B------:R-:W-:Y:S01]  /*7900*/  LEA R6, P3, R10, R4, 0x4 ;  /* 0x000000040a067211 */ /* 0x000fe200078620ff */
[-C--:B------:R-:W-:Y:S01]  /*7910*/  FMUL R32, R32, R155.reuse ;  /* 0x0000009b20207220 */ /* 0x080fe20000400000 */
[C---:B------:R-:W-:Y:S01]  /*7920*/  ISETP.GT.AND P2, PT, R0.reuse, 0x8, P2 ;  /* 0x000000080000780c */ /* 0x040fe20001744270 */
[-C--:B------:R-:W-:Y:S01]  /*7930*/  FMUL R33, R33, R155.reuse ;  /* 0x0000009b21217220 */ /* 0x080fe20000400000 */
[----:B------:R-:W-:Y:S01]  /*7940*/  ISETP.GT.AND P0, PT, R3, 0x9, PT ;  /* 0x000000090300780c */ /* 0x000fe20003f04270 */
[----:B------:R-:W-:Y:S01]  /*7950*/  IMAD.X R7, R11, 0x1, R5, P3 ;  /* 0x000000010b077824 */ /* 0x000fe200018e0605 */
[----:B------:R-:W-:Y:S01]  /*7960*/  ISETP.GT.AND P5, PT, R0, RZ, P1 ;  /* 0x000000ff0000720c */ /* 0x000fe20000fa4270 */
[-C--:B------:R-:W-:Y:S01]  /*7970*/  FMUL R34, R34, R155.reuse ;  /* 0x0000009b22227220 */ /* 0x080fe20000400000 */
[----:B------:R-:W-:Y:S01]  /*7980*/  ISETP.GT.AND P3, PT, R0, RZ, P0 ;  /* 0x000000ff0000720c */ /* 0x000fe20000764270 */
[-C--:B------:R-:W-:Y:S01]  /*7990*/  FMUL R35, R35, R155.reuse ;  /* 0x0000009b23237220 */ /* 0x080fe20000400000 */
[----:B------:R-:W-:Y:S01]  /*79a0*/  F2FP.BF16.F32.PACK_AB R26, RZ, R26 ;  /* 0x0000001aff1a723e */ /* 0x000fe200000010ff */
[----:B------:R-:W-:Y:S01]  /*79b0*/  FMUL R36, R36, R155 ;  /* 0x0000009b24247220 */ /* 0x000fe20000400000 */
[----:B------:R-:W-:Y:S01]  /*79c0*/  F2FP.BF16.F32.PACK_AB R27, RZ, R27 ;  /* 0x0000001bff1b723e */ /* 0x000fe200000010ff */
[----:B------:R-:W-:Y:S01]  /*79d0*/  FMUL R37, R37, R155 ;  /* 0x0000009b25257220 */ /* 0x000fe20000400000 */
[----:B------:R-:W-:Y:S01]  /*79e0*/  F2FP.BF16.F32.PACK_AB R28, RZ, R28 ;  /* 0x0000001cff1c723e */ /* 0x000fe200000010ff */
[----:B------:R-:W-:Y:S01]  /*79f0*/  @P2 STG.E.U16 desc[UR36][R6.64], R26 ;  /* 0x0000001a06002986 */ /* 0x000fe2000c101524 */
[----:B------:R-:W-:Y:S01]  /*7a00*/  F2FP.BF16.F32.PACK_AB R29, RZ, R29 ;  /* 0x0000001dff1d723e */ /* 0x000fe200000010ff */
[-C--:B------:R-:W-:Y:S01]  /*7a10*/  FMUL R38, R38, R155.reuse ;  /* 0x0000009b26267220 */ /* 0x080fe20000400000 */
[C---:B------:R-:W-:Y:S01]  /*7a20*/  ISETP.GT.AND P2, PT, R0.reuse, 0x8, P1 ;  /* 0x000000080000780c */ /* 0x040fe20000f44270 */
[----:B------:R-:W-:Y:S01]  /*7a30*/  @P4 STG.E.U16 desc[UR36][R6.64+0x2], R27 ;  /* 0x0000021b06004986 */ /* 0x000fe2000c101524 */
[----:B------:R-:W-:Y:S01]  /*7a40*/  ISETP.GT.AND P1, PT, R3, 0x10, PT ;  /* 0x000000100300780c */ /* 0x000fe20003f24270 */
[-C--:B------:R-:W-:Y:S01]  /*7a50*/  FMUL R39, R39, R155.reuse ;  /* 0x0000009b27277220 */ /* 0x080fe20000400000 */
[----:B------:R-:W-:Y:S01]  /*7a60*/  F2FP.BF16.F32.PACK_AB R30, RZ, R30 ;  /* 0x0000001eff1e723e */ /* 0x000fe200000010ff */
[----:B------:R-:W-:Y:S01]  /*7a70*/  @P5 STG.E.U16 desc[UR36][R4.64+0x10], R28 ;  /* 0x0000101c04005986 */ /* 0x000fe2000c101524 */
[----:B------:R-:W-:Y:S01]  /*7a80*/  ISETP.GT.AND P4, PT, R0, RZ, P1 ;  /* 0x000000ff0000720c */ /* 0x000fe20000f84270 */
[----:B------:R-:W-:Y:S01]  /*7a90*/  FMUL R40, R40, R155 ;  /* 0x0000009b28287220 */ /* 0x000fe20000400000 */
[----:B------:R-:W-:Y:S01]  /*7aa0*/  F2FP.BF16.F32.PACK_AB R31, RZ, R31 ;  /* 0x0000001fff1f723e */ /* 0x000fe200000010ff */
[----:B------:R-:W-:Y:S01]  /*7ab0*/  @P3 STG.E.U16 desc[UR36][R4.64+0x12], R29 ;  /* 0x0000121d04003986 */ /* 0x000fe2000c101524 */
[----:B------:R-:W-:Y:S01]  /*7ac0*/  ISETP.GT.AND P3, PT, R0, 0x8, P0 ;  /* 0x000000080000780c */ /* 0x000fe20000764270 */
[-C--:B------:R-:W-:Y:S01]  /*7ad0*/  FMUL R41, R41, R155.reuse ;  /* 0x0000009b29297220 */ /* 0x080fe20000400000 */
[----:B------:R-:W-:Y:S01]  /*7ae0*/  ISETP.GT.AND P0, PT, R3, 0x11, PT ;  /* 0x000000110300780c */ /* 0x000fe20003f04270 */
[----:B------:R-:W-:Y:S01]  /*7af0*/  @P2 STG.E.U16 desc[UR36][R6.64+0x10], R30 ;  /* 0x0000101e06002986 */ /* 0x000fe2000c101524 */
[----:B------:R-:W-:Y:S01]  /*7b00*/  F2FP.BF16.F32.PACK_AB R32, RZ, R32 ;  /* 0x00000020ff20723e */ /* 0x000fe200000010ff */
[-C--:B------:R-:W-:Y:S01]  /*7b10*/  FMUL R42, R42, R155.reuse ;  /* 0x0000009b2a2a7220 */ /* 0x080fe20000400000 */
[C---:B------:R-:W-:Y:S01]  /*7b20*/  ISETP.GT.AND P5, PT, R0.reuse, RZ, P0 ;  /* 0x000000ff0000720c */ /* 0x040fe200007a4270 */
[-C--:B------:R-:W-:Y:S01]  /*7b30*/  FMUL R43, R43, R155.reuse ;  /* 0x0000009b2b2b7220 */ /* 0x080fe20000400000 */
[----:B------:R-:W-:Y:S01]  /*7b40*/  ISETP.GT.AND P2, PT, R0, 0x8, P1 ;  /* 0x000000080000780c */ /* 0x000fe20000f44270 */
[-C--:B------:R-:W-:Y:S01]  /*7b50*/  FMUL R44, R44, R155.reuse ;  /* 0x0000009b2c2c7220 */ /* 0x080fe20000400000 */
[----:B------:R-:W-:Y:S01]  /*7b60*/  ISETP.GT.AND P1, PT, R3, 0x18, PT ;  /* 0x000000180300780c */ /* 0x000fe20003f24270 */
[----:B------:R-:W-:Y:S01]  /*7b70*/  FMUL R45, R45, R155 ;  /* 0x0000009b2d2d7220 */ /* 0x000fe20000400000 */
[----:B------:R-:W-:Y:S01]  /*7b80*/  F2FP.BF16.F32.PACK_AB R33, RZ, R33 ;  /* 0x00000021ff21723e */ /* 0x000fe200000010ff */
[----:B------:R-:W-:Y:S01]  /*7b90*/  @P3 STG.E.U16 desc[UR36][R6.64+0x12], R31 ;  /* 0x0000121f06003986 */ /* 0x000fe2000c101524 */
[----:B------:R-:W-:Y:S01]  /*7ba0*/  ISETP.GT.AND P3, PT, R0, 0x8, P0 ;  /* 0x000000080000780c */ /* 0x000fe20000764270 */
[-C--:B------:R-:W-:Y:S01]  /*7bb0*/  FMUL R46, R46, R155.reuse ;  /* 0x0000009b2e2e7220 */ /* 0x080fe20000400000 */
[----:B------:R-:W-:Y:S01]  /*7bc0*/  ISETP.GT.AND P0, PT, R3, 0x19, PT ;  /* 0x000000190300780c */ /* 0x000fe20003f04270 */
[----:B------:R-:W-:Y:S01]  /*7bd0*/  @P4 STG.E.U16 desc[UR36][R4.64+0x20], R32 ;  /* 0x0000202004004986 */ /* 0x000fe2000c101524 */
[C---:B------:R-:W-:Y:S01]  /*7be0*/  ISETP.GT.AND P4, PT, R0.reuse, RZ, P1 ;  /* 0x000000ff0000720c */ /* 0x040fe20000f84270 */
[-C--:B------:R-:W-:Y:S01]  /*7bf0*/  FMUL R47, R47, R155.reuse ;  /* 0x0000009b2f2f7220 */ /* 0x080fe20000400000 */
[----:B------:R-:W-:Y:S01]  /*7c00*/  F2FP.BF16.F32.PACK_AB R34, RZ, R34 ;  /* 0x00000022ff22723e */ /* 0x000fe200000010ff */
[----:B------:R-:W-:Y:S01]  /*7c10*/  @P5 STG.E.U16 desc[UR36][R4.64+0x22], R33 ;  /* 0x0000222104005986 */ /* 0x000fe2000c101524 */
[----:B------:R-:W-:Y:S01]  /*7c20*/  ISETP.GT.AND P5, PT, R0, RZ, P0 ;  /* 0x000000ff0000720c */ /* 0x000fe200007a4270 */
[----:B------:R-:W-:Y:S01]  /*7c30*/  FMUL R48, R48, R155 ;  /* 0x0000009b30307220 */ /* 0x000fe20000400000 */
[----:B------:R-:W-:Y:S01]  /*7c40*/  F2FP.BF16.F32.PACK_AB R35, RZ, R35 ;  /* 0x00000023ff23723e */ /* 0x000fe200000010ff */
[----:B------:R-:W-:Y:S01]  /*7c50*/  @P2 STG.E.U16 desc[UR36][R6.64+0x20], R34 ;  /* 0x0000202206002986 */ /* 0x000fe2000c101524 */
[----:B------:R-:W-:Y:S01]  /*7c60*/  F2FP.BF16.F32.PACK_AB R36, RZ, R36 ;  /* 0x00000024ff24723e */ /* 0x000fe200000010ff */
[-C--:B------:R-:W-:Y:S01]  /*7c70*/  FMUL R49, R49, R155.reuse ;  /* 0x0000009b31317220 */ /* 0x080fe20000400000 */
[----:B------:R-:W-:Y:S01]  /*7c80*/  ISETP.GT.AND P2, PT, R0, 0x8, P1 ;  /* 0x000000080000780c */ /* 0x000fe20000f44270 */
[----:B------:R-:W-:Y:S01]  /*7c90*/  @P3 STG.E.U16 desc[UR36][R6.64+0x22], R35 ;  /* 0x0000222306003986 */ /* 0x000fe2000c101524 */
[----:B------:R-:W-:Y:S01]  /*7ca0*/  ISETP.GT.AND P1, PT, R3, 0x20, PT ;  /* 0x000000200300780c */ /* 0x000fe20003f24270 */
[----:B------:R-:W-:Y:S01]  /*7cb0*/  FMUL R50, R50, R155 ;  /* 0x0000009b32327220 */ /* 0x000fe20000400000 */
[----:B------:R-:W-:Y:S01]  /*7cc0*/  F2FP.BF16.F32.PACK_AB R37, RZ, R37 ;  /* 0x00000025ff25723e */ /* 0x000fe200000010ff */
[----:B------:R-:W-:Y:S01]  /*7cd0*/  @P4 STG.E.U16 desc[UR36][R4.64+0x30], R36 ;  /* 0x0000302404004986 */ /* 0x000fe2000c101524 */
[C---:B------:R-:W-:Y:S01]  /*7ce0*/  ISETP.GT.AND P3, PT, R0.reuse, 0x8, P0 ;  /* 0x000000080000780c */ /* 0x040fe20000764270 */
[-C--:B------:R-:W-:Y:S01]  /*7cf0*/  FMUL R51, R51, R155.reuse ;  /* 0x0000009b33337220 */ /* 0x080fe20000400000 */
[----:B------:R-:W-:Y:S01]  /*7d00*/  ISETP.GT.AND P0, PT, R3, 0x21, PT ;  /* 0x000000210300780c */ /* 0x000fe20003f04270 */
[----:B------:R-:W-:Y:S01]  /*7d10*/  @P5 STG.E.U16 desc[UR36][R4.64+0x32], R37 ;  /* 0x0000322504005986 */ /* 0x000fe2000c101524 */
[----:B------:R-:W-:Y:S01]  /*7d20*/  ISETP.GT.AND P4, PT, R0, RZ, P1 ;  /* 0x000000ff0000720c */ /* 0x000fe20000f84270 */
[-C--:B------:R-:W-:Y:S01]  /*7d30*/  FMUL R52, R52, R155.reuse ;  /* 0x0000009b34347220 */ /* 0x080fe20000400000 */
[----:B------:R-:W-:Y:S01]  /*7d40*/  F2FP.BF16.F32.PACK_AB R38, RZ, R38 ;  /* 0x00000026ff26723e */ /* 0x000fe200000010ff */
[-C--:B------:R-:W-:Y:S01]  /*7d50*/  FMUL R53, R53, R155.reuse ;  /* 0x0000009b35357220 */ /* 0x080fe20000400000 */
        /* <DEDUP_REMOVED lines=325> */
[----:B------:R-:W-:Y:S01]  /*91b0*/  FMUL R151, R151, R155 ;  /* 0x0000009b97977220 */ /* 0x000fe20000400000 */
[----:B------:R-:W-:Y:S01]  /*91c0*/  ISETP.GT.AND P2, PT, R0, 0x8, P1 ;  /* 0x000000080000780c */ /* 0x000fe20000f44270 */
[----:B------:R-:W-:Y:S01]  /*91d0*/  @P3 STG.E.U16 desc[UR36][R6.64+0x132], R103 ;  /* 0x0001326706003986 */ /* 0x000fe2000c101524 */
[----:B------:R-:W-:-:S02]  /*91e0*/  ISETP.GT.AND P1, PT, R3, 0xa8, PT ;  /* 0x000000a80300780c */ /* 0x000fc40003f24270 */
[----:B------:R-:W-:Y:S01]  /*91f0*/  F2FP.BF16.F32.PACK_AB R105, RZ, R105 ;  /* 0x00000069ff69723e */ /* 0x000fe200000010ff */
[----:B------:R-:W-:Y:S01]  /*9200*/  @P4 STG.E.U16 desc[UR36][R4.64+0x140], R104 ;  /* 0x0001406804004986 */ /* 0x000fe2000c101524 */
[C---:B------:R-:W-:Y:S02]  /*9210*/  ISETP.GT.AND P3, PT, R0.reuse, 0x8, P0 ;  /* 0x000000080000780c */ /* 0x040fe40000764270 */
[----:B------:R-:W-:Y:S01]  /*9220*/  ISETP.GT.AND P0, PT, R3, 0xa9, PT ;  /* 0x000000a90300780c */ /* 0x000fe20003f04270 */
[----:B------:R-:W-:Y:S01]  /*9230*/  @P5 STG.E.U16 desc[UR36][R4.64+0x142], R105 ;  /* 0x0001426904005986 */ /* 0x000fe2000c101524 */
[C---:B------:R-:W-:Y:S02]  /*9240*/  ISETP.GT.AND P4, PT, R0.reuse, RZ, P1 ;  /* 0x000000ff0000720c */ /* 0x040fe40000f84270 */
[----:B------:R-:W-:Y:S02]  /*9250*/  F2FP.BF16.F32.PACK_AB R106, RZ, R106 ;  /* 0x0000006aff6a723e */ /* 0x000fe400000010ff */
[----:B------:R-:W-:-:S02]  /*9260*/  ISETP.GT.AND P5, PT, R0, RZ, P0 ;  /* 0x000000ff0000720c */ /* 0x000fc400007a4270 */
[----:B------:R-:W-:Y:S01]  /*9270*/  F2FP.BF16.F32.PACK_AB R107, RZ, R107 ;  /* 0x0000006bff6b723e */ /* 0x000fe200000010ff */
[----:B------:R-:W-:Y:S01]  /*9280*/  @P2 STG.E.U16 desc[UR36][R6.64+0x140], R106 ;  /* 0x0001406a06002986 */ /* 0x000fe2000c101524 */
[----:B------:R-:W-:Y:S02]  /*9290*/  F2FP.BF16.F32.PACK_AB R108, RZ, R108 ;  /* 0x0000006cff6c723e */ /* 0x000fe400000010ff */
[C---:B------:R-:W-:Y:S01]  /*92a0*/  ISETP.GT.AND P2, PT, R0.reuse, 0x8, P1 ;  /* 0x000000080000780c */ /* 0x040fe20000f44270 */
[----:B------:R-:W-:Y:S01]  /*92b0*/  @P3 STG.E.U16 desc[UR36][R6.64+0x142], R107 ;  /* 0x0001426b06003986 */ /* 0x000fe2000c101524 */
[----:B------:R-:W-:Y:S02]  /*92c0*/  ISETP.GT.AND P1, PT, R3, 0xb0, PT ;  /* 0x000000b00300780c */ /* 0x000fe40003f24270 */
[----:B------:R-:W-:Y:S01]  /*92d0*/  F2FP.BF16.F32.PACK_AB R109, RZ, R109 ;  /* 0x0000006dff6d723e */ /* 0x000fe200000010ff */
[----:B------:R-:W-:Y:S01]  /*92e0*/  @P4 STG.E.U16 desc[UR36][R4.64+0x150], R108 ;  /* 0x0001506c04004986 */ /* 0x000fe2000c101524 */
[----:B------:R-:W-:-:S02]  /*92f0*/  ISETP.GT.AND P3, PT, R0, 0x8, P0 ;  /* 0x000000080000780c */ /* 0x000fc40000764270 */
[----:B------:R-:W-:Y:S01]  /*9300*/  ISETP.GT.AND P0, PT, R3, 0xb1, PT ;  /* 0x000000b10300780c */ /* 0x000fe20003f04270 */
[----:B------:R-:W-:Y:S01]  /*9310*/  @P5 STG.E.U16 desc[UR36][R4.64+0x152], R109 ;  /* 0x0001526d04005986 */ /* 0x000fe2000c101524 */
[C---:B------:R-:W-:Y:S02]  /*9320*/  ISETP.GT.AND P4, PT, R0.reuse, RZ, P1 ;  /* 0x000000ff0000720c */ /* 0x040fe40000f84270 */
[----:B------:R-:W-:Y:S02]  /*9330*/  F2FP.BF16.F32.PACK_AB R110, RZ, R110 ;  /* 0x0000006eff6e723e */ /* 0x000fe400000010ff */
[----:B------:R-:W-:Y:S02]  /*9340*/  ISETP.GT.AND P5, PT, R0, RZ, P0 ;  /* 0x000000ff0000720c */ /* 0x000fe400007a4270 */
[----:B------:R-:W-:Y:S01]  /*9350*/  F2FP.BF16.F32.PACK_AB R111, RZ, R111 ;  /* 0x0000006fff6f723e */ /* 0x000fe200000010ff */
[----:B------:R-:W-:Y:S01]  /*9360*/  @P2 STG.E.U16 desc[UR36][R6.64+0x150], R110 ;  /* 0x0001506e06002986 */ /* 0x000fe2000c101524 */
[----:B------:R-:W-:-:S02]  /*9370*/  F2FP.BF16.F32.PACK_AB R112, RZ, R112 ;  /* 0x00000070ff70723e */ /* 0x000fc400000010ff */
[C---:B------:R-:W-:Y:S01]  /*9380*/  ISETP.GT.AND P2, PT, R0.reuse, 0x8, P1 ;  /* 0x000000080000780c */ /* 0x040fe20000f44270 */
[----:B------:R-:W-:Y:S01]  /*9390*/  @P3 STG.E.U16 desc[UR36][R6.64+0x152], R111 ;  /* 0x0001526f06003986 */ /* 0x000fe2000c101524 */
[C---:B------:R-:W-:Y:S02]  /*93a0*/  ISETP.GT.AND P1, PT, R3.reuse, 0xb8, PT ;  /* 0x000000b80300780c */ /* 0x040fe40003f24270 */
[----:B------:R-:W-:Y:S01]  /*93b0*/  F2FP.BF16.F32.PACK_AB R113, RZ, R113 ;  /* 0x00000071ff71723e */ /* 0x000fe200000010ff */
[----:B------:R-:W-:Y:S01]  /*93c0*/  @P4 STG.E.U16 desc[UR36][R4.64+0x160], R112 ;  /* 0x0001607004004986 */ /* 0x000fe2000c101524 */
[C---:B------:R-:W-:Y:S02]  /*93d0*/  ISETP.GT.AND P3, PT, R0.reuse, 0x8, P0 ;  /* 0x000000080000780c */ /* 0x040fe40000764270 */
[----:B------:R-:W-:Y:S01]  /*93e0*/  ISETP.GT.AND P0, PT, R3, 0xb9, PT ;  /* 0x000000b90300780c */ /* 0x000fe20003f04270 */
[----:B------:R-:W-:Y:S01]  /*93f0*/  @P5 STG.E.U16 desc[UR36][R4.64+0x162], R113 ;  /* 0x0001627104005986 */ /* 0x000fe2000c101524 */
[----:B------:R-:W-:-:S02]  /*9400*/  ISETP.GT.AND P4, PT, R0, RZ, P1 ;  /* 0x000000ff0000720c */ /* 0x000fc40000f84270 */
[----:B------:R-:W-:Y:S02]  /*9410*/  F2FP.BF16.F32.PACK_AB R114, RZ, R114 ;  /* 0x00000072ff72723e */ /* 0x000fe400000010ff */
[C---:B------:R-:W-:Y:S02]  /*9420*/  ISETP.GT.AND P5, PT, R0.reuse, RZ, P0 ;  /* 0x000000ff0000720c */ /* 0x040fe400007a4270 */
[----:B------:R-:W-:Y:S01]  /*9430*/  F2FP.BF16.F32.PACK_AB R115, RZ, R115 ;  /* 0x00000073ff73723e */ /* 0x000fe200000010ff */
[----:B------:R-:W-:Y:S01]  /*9440*/  @P2 STG.E.U16 desc[UR36][R6.64+0x160], R114 ;  /* 0x0001607206002986 */ /* 0x000fe2000c101524 */
[----:B------:R-:W-:Y:S02]  /*9450*/  F2FP.BF16.F32.PACK_AB R116, RZ, R116 ;  /* 0x00000074ff74723e */ /* 0x000fe400000010ff */
        /* <DEDUP_REMOVED lines=65> */
[----:B------:R-:W-:Y:S02]  /*9870*/  ISETP.GT.AND P5, PT, R0, RZ, P0 ;  /* 0x000000ff0000720c */ /* 0x000fe400007a4270 */
[----:B------:R-:W-:Y:S02]  /*9880*/  F2FP.BF16.F32.PACK_AB R134, RZ, R134 ;  /* 0x00000086ff86723e */ /* 0x000fe400000010ff */
[----:B------:R-:W-:Y:S02]  /*9890*/  F2FP.BF16.F32.PACK_AB R135, RZ, R135 ;  /* 0x00000087ff87723e */ /* 0x000fe400000010ff */
[----:B------:R-:W-:Y:S01]  /*98a0*/  F2FP.BF16.F32.PACK_AB R136, RZ, R136 ;  /* 0x00000088ff88723e */ /* 0x000fe200000010ff */
[----:B------:R-:W-:Y:S01]  /*98b0*/  @P2 STG.E.U16 desc[UR36][R6.64+0x1b0], R134 ;  /* 0x0001b08606002986 */ /* 0x000fe2000c101524 */
[----:B------:R-:W-:-:S02]  /*98c0*/  F2FP.BF16.F32.PACK_AB R137, RZ, R137 ;  /* 0x00000089ff89723e */ /* 0x000fc400000010ff */
[C---:B------:R-:W-:Y:S01]  /*98d0*/  ISETP.GT.AND P1, PT, R0.reuse, 0x8, P1 ;  /* 0x000000080000780c */ /* 0x040fe20000f24270 */
[----:B------:R-:W-:Y:S01]  /*98e0*/  @P3 STG.E.U16 desc[UR36][R6.64+0x1b2], R135 ;  /* 0x0001b28706003986 */ /* 0x000fe2000c101524 */
[C---:B------:R-:W-:Y:S02]  /*98f0*/  ISETP.GT.AND P2, PT, R0.reuse, 0x8, P0 ;  /* 0x000000080000780c */ /* 0x040fe40000744270 */
[C---:B------:R-:W-:Y:S01]  /*9900*/  ISETP.GT.AND P0, PT, R3.reuse, 0xe9, PT ;  /* 0x000000e90300780c */ /* 0x040fe20003f04270 */
[----:B------:R-:W-:Y:S01]  /*9910*/  @P4 STG.E.U16 desc[UR36][R4.64+0x1c0], R136 ;  /* 0x0001c08804004986 */ /* 0x000fe2000c101524 */
[----:B------:R-:W-:Y:S02]  /*9920*/  ISETP.GT.AND P4, PT, R3, 0xe8, PT ;  /* 0x000000e80300780c */ /* 0x000fe40003f84270 */
[----:B------:R-:W-:Y:S01]  /*9930*/  F2FP.BF16.F32.PACK_AB R138, RZ, R138 ;  /* 0x0000008aff8a723e */ /* 0x000fe200000010ff */
[----:B------:R-:W-:Y:S01]  /*9940*/  @P5 STG.E.U16 desc[UR36][R4.64+0x1c2], R137 ;  /* 0x0001c28904005986 */ /* 0x000fe2000c101524 */
[----:B------:R-:W-:-:S02]  /*9950*/  ISETP.GT.AND P5, PT, R0, RZ, P4 ;  /* 0x000000ff0000720c */ /* 0x000fc400027a4270 */
[----:B------:R-:W-:Y:S01]  /*9960*/  F2FP.BF16.F32.PACK_AB R139, RZ, R139 ;  /* 0x0000008bff8b723e */ /* 0x000fe200000010ff */
[----:B------:R-:W-:Y:S01]  /*9970*/  @P1 STG.E.U16 desc[UR36][R6.64+0x1c0], R138 ;  /* 0x0001c08a06001986 */ /* 0x000fe2000c101524 */
[----:B------:R-:W-:Y:S02]  /*9980*/  F2FP.BF16.F32.PACK_AB R140, RZ, R140 ;  /* 0x0000008cff8c723e */ /* 0x000fe400000010ff */
[C---:B------:R-:W-:Y:S01]  /*9990*/  ISETP.GT.AND P3, PT, R0.reuse, RZ, P0 ;  /* 0x000000ff0000720c */ /* 0x040fe20000764270 */
[----:B------:R-:W-:Y:S01]  /*99a0*/  @P2 STG.E.U16 desc[UR36][R6.64+0x1c2], R139 ;  /* 0x0001c28b06002986 */ /* 0x000fe2000c101524 */
[C---:B------:R-:W-:Y:S02]  /*99b0*/  ISETP.GT.AND P4, PT, R0.reuse, 0x8, P4 ;  /* 0x000000080000780c */ /* 0x040fe40002784270 */
[----:B------:R-:W-:Y:S02]  /*99c0*/  F2FP.BF16.F32.PACK_AB R141, RZ, R141 ;  /* 0x0000008dff8d723e */ /* 0x000fe400000010ff */
[----:B------:R-:W-:Y:S01]  /*99d0*/  F2FP.BF16.F32.PACK_AB R142, RZ, R142 ;  /* 0x0000008eff8e723e */ /* 0x000fe200000010ff */
[----:B------:R-:W-:Y:S01]  /*99e0*/  @P5 STG.E.U16 desc[UR36][R4.64+0x1d0], R140 ;  /* 0x0001d08c04005986 */ /* 0x000fe2000c101524 */
[----:B------:R-:W-:-:S02]  /*99f0*/  ISETP.GT.AND P5, PT, R0, 0x8, P0 ;  /* 0x000000080000780c */ /* 0x000fc400007a4270 */
[----:B------:R-:W-:Y:S02]  /*9a00*/  F2FP.BF16.F32.PACK_AB R143, RZ, R143 ;  /* 0x0000008fff8f723e */ /* 0x000fe400000010ff */
[C---:B------:R-:W-:Y:S01]  /*9a10*/  ISETP.GT.AND P0, PT, R3.reuse, 0xf1, PT ;  /* 0x000000f10300780c */ /* 0x040fe20003f04270 */
[----:B------:R-:W-:Y:S01]  /*9a20*/  @P3 STG.E.U16 desc[UR36][R4.64+0x1d2], R141 ;  /* 0x0001d28d04003986 */ /* 0x000fe2000c101524 */
[----:B------:R-:W-:Y:S02]  /*9a30*/  ISETP.GT.AND P3, PT, R3, 0xf0, PT ;  /* 0x000000f00300780c */ /* 0x000fe40003f64270 */
[----:B------:R-:W-:Y:S01]  /*9a40*/  F2FP.BF16.F32.PACK_AB R144, RZ, R144 ;  /* 0x00000090ff90723e */ /* 0x000fe200000010ff */
[----:B------:R-:W-:Y:S01]  /*9a50*/  @P4 STG.E.U16 desc[UR36][R6.64+0x1d0], R142 ;  /* 0x0001d08e06004986 */ /* 0x000fe2000c101524 */
[C---:B------:R-:W-:Y:S02]  /*9a60*/  ISETP.GT.AND P4, PT, R0.reuse, RZ, P3 ;  /* 0x000000ff0000720c */ /* 0x040fe40001f84270 */
[----:B------:R-:W-:Y:S01]  /*9a70*/  F2FP.BF16.F32.PACK_AB R145, RZ, R145 ;  /* 0x00000091ff91723e */ /* 0x000fe200000010ff */
[----:B------:R-:W-:Y:S01]  /*9a80*/  @P5 STG.E.U16 desc[UR36][R6.64+0x1d2], R143 ;  /* 0x0001d28f06005986 */ /* 0x000fe2000c101524 */
[----:B------:R-:W-:-:S02]  /*9a90*/  ISETP.GT.AND P5, PT, R0, RZ, P0 ;  /* 0x000000ff0000720c */ /* 0x000fc400007a4270 */
[C---:B------:R-:W-:Y:S02]  /*9aa0*/  ISETP.GT.AND P2, PT, R3.reuse, 0xf8, PT ;  /* 0x000000f80300780c */ /* 0x040fe40003f44270 */
[----:B------:R-:W-:Y:S02]  /*9ab0*/  ISETP.GT.AND P1, PT, R3, 0xf9, PT ;  /* 0x000000f90300780c */ /* 0x000fe40003f24270 */
[C---:B------:R-:W-:Y:S02]  /*9ac0*/  ISETP.GT.AND P3, PT, R0.reuse, 0x8, P3 ;  /* 0x000000080000780c */ /* 0x040fe40001f64270 */
[C---:B------:R-:W-:Y:S01]  /*9ad0*/  ISETP.GT.AND P0, PT, R0.reuse, 0x8, P0 ;  /* 0x000000080000780c */ /* 0x040fe20000704270 */
[----:B------:R-:W-:Y:S01]  /*9ae0*/  @P4 STG.E.U16 desc[UR36][R4.64+0x1e0], R144 ;  /* 0x0001e09004004986 */ /* 0x000fe2000c101524 */
[C---:B------:R-:W-:Y:S02]  /*9af0*/  ISETP.GT.AND P4, PT, R0.reuse, RZ, P1 ;  /* 0x000000ff0000720c */ /* 0x040fe40000f84270 */
[----:B------:R-:W-:Y:S01]  /*9b00*/  F2FP.BF16.F32.PACK_AB R146, RZ, R146 ;  /* 0x00000092ff92723e */ /* 0x000fe200000010ff */
[----:B------:R-:W-:Y:S01]  /*9b10*/  @P5 STG.E.U16 desc[UR36][R4.64+0x1e2], R145 ;  /* 0x0001e29104005986 */ /* 0x000fe2000c101524 */
[----:B------:R-:W-:-:S02]  /*9b20*/  ISETP.GT.AND P5, PT, R0, RZ, P2 ;  /* 0x000000ff0000720c */ /* 0x000fc400017a4270 */
[C---:B------:R-:W-:Y:S02]  /*9b30*/  ISETP.GT.AND P2, PT, R0.reuse, 0x8, P2 ;  /* 0x000000080000780c */ /* 0x040fe40001744270 */
[----:B------:R-:W-:Y:S01]  /*9b40*/  F2FP.BF16.F32.PACK_AB R147, RZ, R147 ;  /* 0x00000093ff93723e */ /* 0x000fe200000010ff */
[----:B------:R-:W-:Y:S01]  /*9b50*/  @P3 STG.E.U16 desc[UR36][R6.64+0x1e0], R146 ;  /* 0x0001e09206003986 */ /* 0x000fe2000c101524 */
[----:B------:R-:W-:Y:S02]  /*9b60*/  ISETP.GT.AND P1, PT, R0, 0x8, P1 ;  /* 0x000000080000780c */ /* 0x000fe40000f24270 */
[----:B------:R-:W-:Y:S01]  /*9b70*/  F2FP.BF16.F32.PACK_AB R148, RZ, R148 ;  /* 0x00000094ff94723e */ /* 0x000fe200000010ff */
[----:B------:R-:W-:Y:S01]  /*9b80*/  @P0 STG.E.U16 desc[UR36][R6.64+0x1e2], R147 ;  /* 0x0001e29306000986 */ /* 0x000fe2000c101524 */
[----:B------:R-:W-:Y:S02]  /*9b90*/  F2FP.BF16.F32.PACK_AB R149, RZ, R149 ;  /* 0x00000095ff95723e */ /* 0x000fe400000010ff */
[----:B------:R-:W-:Y:S01]  /*9ba0*/  F2FP.BF16.F32.PACK_AB R150, RZ, R150 ;  /* 0x00000096ff96723e */ /* 0x000fe200000010ff */
[----:B------:R-:W-:Y:S01]  /*9bb0*/  @P5 STG.E.U16 desc[UR36][R4.64+0x1f0], R148 ;  /* 0x0001f09404005986 */ /* 0x000fe2000c101524 */
[----:B------:R-:W-:-:S03]  /*9bc0*/  F2FP.BF16.F32.PACK_AB R151, RZ, R151 ;  /* 0x00000097ff97723e */ /* 0x000fc600000010ff */
[----:B------:R0:W-:Y:S02]  /*9bd0*/  @P4 STG.E.U16 desc[UR36][R4.64+0x1f2], R149 ;  /* 0x0001f29504004986 */ /* 0x0001e4000c101524 */
[----:B0-----:R-:W-:Y:S02]  /*9be0*/  @P2 IMAD.MOV.U32 R4, RZ, RZ, R6 ;  /* 0x000000ffff042224 */ /* 0x001fe400078e0006 */
[----:B------:R-:W-:-:S05]  /*9bf0*/  @P2 IMAD.MOV.U32 R5, RZ, RZ, R7 ;  /* 0x000000ffff052224 */ /* 0x000fca00078e0007 */
[----:B------:R0:W-:Y:S04]  /*9c00*/  @P2 STG.E.U16 desc[UR36][R4.64+0x1f0], R150 ;  /* 0x0001f09604002986 */ /* 0x0001e8000c101524 */
[----:B------:R0:W-:Y:S02]  /*9c10*/  @P1 STG.E.U16 desc[UR36][R6.64+0x1f2], R151 ;  /* 0x0001f29706001986 */ /* 0x0001e4000c101524 */
.L_x_286:
[----:B------:R-:W-:Y:S05]  /*9c20*/  BSYNC B0 ;  /* 0x0000000000007941 */ /* 0x000fea0003800000 */
.L_x_32:
[----:B------:R-:W-:Y:S01]  /*9c30*/  ULDC UR4, c[0x0][0xc] ;  /* 0x0000030000047ab9 */ /* 0x000fe20000000800 */
[----:B------:R-:W-:Y:S01]  /*9c40*/  ULDC UR5, c[0x0][0x10] ;  /* 0x0000040000057ab9 */ /* 0x000fe20000000800 */
[----:B0-----:R-:W0:Y:S01]  /*9c50*/  LDC R3, c[0x0][0x14] ;  /* 0x00000500ff037b82 */ /* 0x001e220000000800 */
[----:B------:R-:W-:Y:S01]  /*9c60*/  UIMAD.WIDE.U32 UR4, UR4, UR5, URZ ;  /* 0x00000005040472a5 */ /* 0x000fe2000f8e003f */
[----:B------:R-:W-:Y:S01]  /*9c70*/  PRMT R0, RZ, 0x7610, R0 ;  /* 0x00007610ff007816 */ /* 0x000fe20000000000 */
[----:B------:R-:W-:Y:S02]  /*9c80*/  IMAD.MOV.U32 R153, RZ, RZ, -0x1 ;  /* 0xffffffffff997424 */ /* 0x000fe400078e00ff */
[----:B------:R-:W-:Y:S02]  /*9c90*/  IMAD.MOV.U32 R23, RZ, RZ, -0x1 ;  /* 0xffffffffff177424 */ /* 0x000fe400078e00ff */
[----:B0-----:R-:W-:-:S04]  /*9ca0*/  IMAD.WIDE.U32 R16, R3, UR4, R16 ;  /* 0x0000000403107c25 */ /* 0x001fc8000f8e0010 */
[----:B------:R-:W-:Y:S01]  /*9cb0*/  IMAD R3, R3, UR5, RZ ;  /* 0x0000000503037c24 */ /* 0x000fe2000f8e02ff */
[----:B------:R-:W-:Y:S02]  /*9cc0*/  ULDC.64 UR4, c[0x0][0x650] ;  /* 0x0001940000047ab9 */ /* 0x000fe40000000a00 */
[----:B------:R-:W-:Y:S01]  /*9cd0*/  ISETP.GE.U32.AND P0, PT, R16, UR4, PT ;  /* 0x0000000410007c0c */ /* 0x000fe2000bf06070 */
[----:B------:R-:W-:-:S05]  /*9ce0*/  IMAD.IADD R17, R17, 0x1, R3 ;  /* 0x0000000111117824 */ /* 0x000fca00078e0203 */
[----:B------:R-:W-:-:S13]  /*9cf0*/  ISETP.GE.U32.AND.EX P0, PT, R17, UR5, PT, P0 ;  /* 0x0000000511007c0c */ /* 0x000fda000bf06100 */
[----:B------:R-:W-:Y:S05]  /*9d00*/  @P0 BRA `(.L_x_287) ;  /* 0x0000000400640947 */ /* 0x000fea0003800000 */
[----:B------:R-:W0:Y:S01]  /*9d10*/  S2R R12, SR_CTAID.X ;  /* 0x00000000000c7919 */ /* 0x000e220000002500 */
[----:B------:R-:W0:Y:S01]  /*9d20*/  LDC.64 R10, c[0x0][0x628] ;  /* 0x00018a00ff0a7b82 */ /* 0x000e220000000a00 */
[----:B------:R-:W-:Y:S01]  /*9d30*/  ULDC UR4, c[0x0][0x150] ;  /* 0x0000540000047ab9 */ /* 0x000fe20000000800 */
[----:B-1234-:R-:W-:Y:S01]  /*9d40*/  IMAD.MOV.U32 R8, RZ, RZ, R16 ;  /* 0x000000ffff087224 */ /* 0x01efe200078e0010 */
[----:B-----5:R-:W1:Y:S01]  /*9d50*/  S2R R24, SR_CTAID.Y ;  /* 0x0000000000187919 */ /* 0x020e620000002600 */
[----:B------:R-:W-:-:S04]  /*9d60*/  IMAD.MOV.U32 R9, RZ, RZ, R17 ;  /* 0x000000ffff097224 */ /* 0x000fc800078e0011 */
[----:B------:R-:W2:Y:S08]  /*9d70*/  LDC R21, c[0x0][0x144] ;  /* 0x00005100ff157b82 */ /* 0x000eb00000000800 */
[----:B------:R-:W3:Y:S08]  /*9d80*/  LDC R0, c[0x0][0x630] ;  /* 0x00018c00ff007b82 */ /* 0x000ef00000000800 */
[----:B------:R-:W4:Y:S01]  /*9d90*/  LDC.64 R14, c[0x0][0x620] ;  /* 0x00018800ff0e7b82 */ /* 0x000f220000000a00 */
[----:B0-----:R-:W-:-:S04]  /*9da0*/  ISETP.NE.U32.AND P0, PT, R10, RZ, PT ;  /* 0x000000ff0a00720c */ /* 0x001fc80003f05070 */
[----:B------:R-:W-:Y:S02]  /*9db0*/  ISETP.NE.AND.EX P0, PT, R11, RZ, PT, P0 ;  /* 0x000000ff0b00720c */ /* 0x000fe40003f05300 */
[----:B------:R-:W-:-:S05]  /*9dc0*/  I2FP.F32.U32 R3, R12 ;  /* 0x0000000c00037245 */ /* 0x000fca0000201000 */
[----:B------:R-:W-:-:S04]  /*9dd0*/  FMUL R3, R3, UR4 ;  /* 0x0000000403037c20 */ /* 0x000fc80008400000 */
[----:B------:R0:W0:Y:S02]  /*9de0*/  F2I.U32.TRUNC.NTZ R20, R3 ;  /* 0x0000000300147305 */ /* 0x000024000020f000 */
[----:B-123--:R-:W-:Y:S05]  /*9df0*/  @!P0 BRA `(.L_x_288) ;  /* 0x0000000000288947 */ /* 0x00efea0003800000 */
[----:B0-----:R-:W0:Y:S02]  /*9e00*/  LDC R3, c[0x0][0x634] ;  /* 0x00018d00ff037b82 */ /* 0x001e240000000800 */
        /* <DEDUP_REMOVED lines=9> */
.L_x_288:
[----:B------:R-:W1:Y:S01]  /*9ea0*/  LDC.64 R28, c[0x0][0x640] ;  /* 0x00019000ff1c7b82 */ /* 0x000e620000000a00 */
[-CC-:B------:R-:W-:Y:S01]  /*9eb0*/  SHF.R.U64 R23, R8, R0.reuse, R9.reuse ;  /* 0x0000000008177219 */ /* 0x180fe20000001209 */
[----:B0-----:R-:W-:Y:S01]  /*9ec0*/  IMAD.MOV R20, RZ, RZ, -R20 ;  /* 0x000000ffff147224 */ /* 0x001fe200078e0a14 */
[----:B------:R-:W-:Y:S01]  /*9ed0*/  SHF.R.U32.HI R0, RZ, R0, R9 ;  /* 0x00000000ff007219 */ /* 0x000fe20000011609 */
[----:B------:R-:W-:Y:S01]  /*9ee0*/  ULDC UR4, c[0x0][0x154] ;  /* 0x0000550000047ab9 */ /* 0x000fe20000000800 */
[----:B------:R-:W-:Y:S01]  /*9ef0*/  IADD3 R3, P0, RZ, -R23, RZ ;  /* 0x80000017ff037210 */ /* 0x000fe20007f1e0ff */
[----:B------:R-:W-:Y:S02]  /*9f00*/  IMAD R21, R21, R20, R12 ;  /* 0x0000001415157224 */ /* 0x000fe400078e020c */
[----:B------:R-:W0:Y:S01]  /*9f10*/  LDC R6, c[0x0][0x618] ;  /* 0x00018600ff067b82 */ /* 0x000e220000000800 */
[----:B------:R-:W-:Y:S02]  /*9f20*/  IMAD.MOV.U32 R7, RZ, RZ, 0x1 ;  /* 0x00000001ff077424 */ /* 0x000fe400078e00ff */
[----:B------:R-:W-:-:S04]  /*9f30*/  IMAD.X R5, RZ, RZ, ~R0, P0 ;  /* 0x000000ffff057224 */ /* 0x000fc800000e0e00 */
[-C--:B----4-:R-:W-:Y:S01]  /*9f40*/  IMAD R0, R5, R14.reuse, RZ ;  /* 0x0000000e05007224 */ /* 0x090fe200078e02ff */
[----:B------:R-:W2:Y:S01]  /*9f50*/  LDC R8, c[0x0][0x608] ;  /* 0x00018200ff087b82 */ /* 0x000ea20000000800 */
[----:B------:R-:W-:-:S04]  /*9f60*/  IMAD.WIDE.U32 R4, R3, R14, R16 ;  /* 0x0000000e03047225 */ /* 0x000fc800078e0010 */
[----:B------:R-:W-:Y:S01]  /*9f70*/  IMAD R3, R3, R15, R0 ;  /* 0x0000000f03037224 */ /* 0x000fe200078e0200 */
[----:B------:R-:W-:Y:S02]  /*9f80*/  I2FP.F32.U32 R0, R24 ;  /* 0x0000001800007245 */ /* 0x000fe40000201000 */
[----:B------:R-:W3:Y:S01]  /*9f90*/  LDC R26, c[0x0][0x658] ;  /* 0x00019600ff1a7b82 */ /* 0x000ee20000000800 */
[----:B------:R-:W-:Y:S01]  /*9fa0*/  IMAD.IADD R3, R5, 0x1, R3 ;  /* 0x0000000105037824 */ /* 0x000fe200078e0203 */
[----:B-1----:R-:W-:Y:S01]  /*9fb0*/  ISETP.NE.U32.AND P0, PT, R28, RZ, PT ;  /* 0x000000ff1c00720c */ /* 0x002fe20003f05070 */
[----:B------:R-:W-:Y:S01]  /*9fc0*/  FMUL R0, R0, UR4 ;  /* 0x0000000400007c20 */ /* 0x000fe20008400000 */
[----:B------:R-:W-:Y:S02]  /*9fd0*/  IMAD.MOV.U32 R5, RZ, RZ, -0x1 ;  /* 0xffffffffff057424 */ /* 0x000fe400078e00ff */
[----:B------:R-:W-:Y:S01]  /*9fe0*/  ISETP.NE.AND.EX P0, PT, R29, RZ, PT, P0 ;  /* 0x000000ff1d00720c */ /* 0x000fe20003f05300 */
[----:B------:R1:W4:Y:S01]  /*9ff0*/  F2I.U32.TRUNC.NTZ R13, R0 ;  /* 0x00000000000d7305 */ /* 0x000322000020f000 */
[----:B------:R-:W1:Y:S01]  /*a000*/  LDC R15, c[0x0][0x148] ;  /* 0x00005200ff0f7b82 */ /* 0x000e620000000800 */
[----:B0-----:R-:W-:-:S02]  /*a010*/  SHF.R.U64 R12, R4, R6, R3 ;  /* 0x00000006040c7219 */ /* 0x001fc40000001203 */
[----:B------:R-:W-:-:S05]  /*a020*/  SHF.R.U32.HI R3, RZ, R6, R3 ;  /* 0x00000006ff037219 */ /* 0x000fca0000011603 */
[----:B------:R-:W0:Y:S01]  /*a030*/  LDC R20, c[0x0][0x600] ;  /* 0x00018000ff147b82 */ /* 0x000e220000000800 */
[-CC-:B--2---:R-:W-:Y:S02]  /*a040*/  SHF.R.U64 R10, R12, R8.reuse, R3.reuse ;  /* 0x000000080c0a7219 */ /* 0x184fe40000001203 */
[----:B------:R-:W-:-:S05]  /*a050*/  SHF.R.U32.HI R3, RZ, R8, R3 ;  /* 0x00000008ff037219 */ /* 0x000fca0000011603 */
[----:B------:R-:W2:Y:S01]  /*a060*/  LDC R27, c[0x0][0x648] ;  /* 0x00019200ff1b7b82 */ /* 0x000ea20000000800 */
[-C--:B---3--:R-:W-:Y:S02]  /*a070*/  SHF.L.U32 R4, R5, R26.reuse, RZ ;  /* 0x0000001a05047219 */ /* 0x088fe400000006ff */
[--C-:B------:R-:W-:Y:S02]  /*a080*/  SHF.R.U64 R14, R10, R26, R3.reuse ;  /* 0x0000001a0a0e7219 */ /* 0x100fe40000001203 */
[----:B------:R-:W-:Y:S02]  /*a090*/  LOP3.LUT R25, RZ, R4, RZ, 0x33, !PT ;  /* 0x00000004ff197212 */ /* 0x000fe400078e33ff */
[-C--:B------:R-:W-:Y:S01]  /*a0a0*/  SHF.R.U32.HI R5, RZ, R26.reuse, R3 ;  /* 0x0000001aff057219 */ /* 0x080fe20000011603 */
[----:B------:R-:W3:Y:S01]  /*a0b0*/  LDC R30, c[0x0][0x638] ;  /* 0x00018e00ff1e7b82 */ /* 0x000ee20000000800 */
[----:B------:R-:W-:Y:S01]  /*a0c0*/  SHF.L.U32 R154, R7, R26, RZ ;  /* 0x0000001a079a7219 */ /* 0x000fe200000006ff */
[----:B------:R-:W-:-:S06]  /*a0d0*/  IMAD.MOV.U32 R4, RZ, RZ, R14 ;  /* 0x000000ffff047224 */ /* 0x000fcc00078e000e */
[----:B------:R-:W0:Y:S01]  /*a0e0*/  LDC R31, c[0x0][0x610] ;  /* 0x00018400ff1f7b82 */ /* 0x000e220000000800 */
[----:B----4-:R-:W-:Y:S05]  /*a0f0*/  @!P0 BRA `(.L_x_289) ;  /* 0x0000000000288947 */ /* 0x010fea0003800000 */
        /* <DEDUP_REMOVED lines=10> */
.L_x_289:
[----:B------:R-:W-:Y:S01]  /*a1a0*/  ISETP.NE.AND P0, PT, R2, 0x1, PT ;  /* 0x000000010200780c */ /* 0x000fe20003f05270 */
[----:B0-----:R-:W-:Y:S01]  /*a1b0*/  VIADD R7, R20, 0xffffffff ;  /* 0xffffffff14077836 */ /* 0x001fe20000000000 */
[----:B-12---:R-:W-:Y:S01]  /*a1c0*/  SHF.R.U64 R0, R4, R27, R5 ;  /* 0x0000001b04007219 */ /* 0x006fe20000001205 */
[----:B------:R-:W-:Y:S01]  /*a1d0*/  IMAD.MOV R13, RZ, RZ, -R13 ;  /* 0x000000ffff0d7224 */ /* 0x000fe200078e0a0d */
[----:B------:R-:W-:Y:S01]  /*a1e0*/  LOP3.LUT R5, R10, R25, RZ, 0xc0, !PT ;  /* 0x000000190a057212 */ /* 0x000fe200078ec0ff */
[----:B------:R-:W-:Y:S02]  /*a1f0*/  IMAD.MOV.U32 R4, RZ, RZ, 0x1 ;  /* 0x00000001ff047424 */ /* 0x000fe400078e00ff */
[----:B------:R-:W-:Y:S02]  /*a200*/  IMAD.MOV R3, RZ, RZ, -R0 ;  /* 0x000000ffff037224 */ /* 0x000fe400078e0a00 */
[----:B------:R-:W-:Y:S01]  /*a210*/  IMAD R154, R154, R0, R5 ;  /* 0x000000009a9a7224 */ /* 0x000fe200078e0205 */
[----:B------:R-:W-:Y:S01]  /*a220*/  LOP3.LUT R5, R12, R7, RZ, 0xc0, !PT ;  /* 0x000000070c057212 */ /* 0x000fe200078ec0ff */
[----:B---3--:R-:W-:-:S02]  /*a230*/  IMAD R0, R3, R30, R14 ;  /* 0x0000001e03007224 */ /* 0x008fc400078e020e */
[----:B------:R-:W-:Y:S02]  /*a240*/  @P0 IMAD R21, R15, R13, R24 ;  /* 0x0000000d0f150224 */ /* 0x000fe400078e0218 */
[----:B------:R-:W-:Y:S01]  /*a250*/  IMAD R3, R0, R20, R5 ;  /* 0x0000001400037224 */ /* 0x000fe200078e0205 */
[----:B------:R-:W-:Y:S01]  /*a260*/  PRMT R0, R4, 0x7610, R0 ;  /* 0x0000761004007816 */ /* 0x000fe20000000000 */
[----:B------:R-:W-:-:S05]  /*a270*/  IMAD R154, R154, R31, R21 ;  /* 0x0000001f9a9a7224 */ /* 0x000fca00078e0215 */
[----:B------:R-:W-:Y:S02]  /*a280*/  SEL R153, R3, R154, !P0 ;  /* 0x0000009a03997207 */ /* 0x000fe40004000000 */
[----:B------:R-:W-:-:S07]  /*a290*/  SEL R154, R154, R3, !P0 ;  /* 0x000000039a9a7207 */ /* 0x000fce0004000000 */
.L_x_287:
[----:B------:R-:W-:-:S13]  /*a2a0*/  LOP3.LUT P0, RZ, R0, 0xff, RZ, 0xc0, !PT ;  /* 0x000000ff00ff7812 */ /* 0x000fda000780c0ff */
[----:B------:R-:W-:Y:S05]  /*a2b0*/  @P0 BRA `(.L_x_290) ;  /* 0xffffff6c00d00947 */ /* 0x000fea000383ffff */
[----:B------:R-:W-:Y:S05]  /*a2c0*/  EXIT ;  /* 0x000000000000794d */ /* 0x000fea0003800000 */
.L_x_7:
[----:B0-----:R-:W-:Y:S01]  /*a2d0*/  ULDC.64 UR4, c[0x0][0x650] ;  /* 0x0001940000047ab9 */ /* 0x001fe20000000a00 */
        /* <DEDUP_REMOVED lines=25> */
.L_x_292:
[----:B------:R-:W0:Y:S01]  /*a470*/  LDC.64 R28, c[0x0][0x640] ;  /* 0x00019000ff1c7b82 */ /* 0x000e220000000a00 */
[-CC-:B------:R-:W-:Y:S01]  /*a480*/  SHF.R.U64 R22, R12, R6.reuse, R13.reuse ;  /* 0x000000060c167219 */ /* 0x180fe2000000120d */
[----:B------:R-:W-:Y:S01]  /*a490*/  IMAD.MOV.U32 R30, RZ, RZ, 0x1 ;  /* 0x00000001ff1e7424 */ /* 0x000fe200078e00ff */
[----:B------:R-:W-:Y:S02]  /*a4a0*/  SHF.R.U32.HI R6, RZ, R6, R13 ;  /* 0x00000006ff067219 */ /* 0x000fe4000001160d */
        /* <DEDUP_REMOVED lines=8> */
[----:B------:R-:W-:Y:S01]  /*a530*/  IMAD.IADD R9, R9, 0x1, R11 ;  /* 0x0000000109097824 */ /* 0x000fe200078e020b */
[----:B0-----:R-:W-:-:S04]  /*a540*/  ISETP.NE.U32.AND P0, PT, R28, RZ, PT ;  /* 0x000000ff1c00720c */ /* 0x001fc80003f05070 */
[----:B------:R-:W-:Y:S02]  /*a550*/  ISETP.NE.AND.EX P0, PT, R29, RZ, PT, P0 ;  /* 0x000000ff1d00720c */ /* 0x000fe40003f05300 */
[----:B------:R-:W0:Y:S01]  /*a560*/  LDC R20, c[0x0][0x600] ;  /* 0x00018000ff147b82 */ /* 0x000e220000000800 */
[-CC-:B-1----:R-:W-:Y:S01]  /*a570*/  SHF.R.U64 R14, R8, R10.reuse, R9.reuse ;  /* 0x0000000a080e7219 */ /* 0x182fe20000001209 */
[----:B------:R-:W-:Y:S01]  /*a580*/  IMAD.MOV.U32 R8, RZ, RZ, -0x1 ;  /* 0xffffffffff087424 */ /* 0x000fe200078e00ff */
[----:B------:R-:W-:-:S05]  /*a590*/  SHF.R.U32.HI R9, RZ, R10, R9 ;  /* 0x0000000aff097219 */ /* 0x000fca0000011609 */
[----:B------:R-:W1:Y:S01]  /*a5a0*/  LDC R24, c[0x0][0x648] ;  /* 0x00019200ff187b82 */ /* 0x000e620000000800 */
[-CC-:B--2---:R-:W-:Y:S02]  /*a5b0*/  SHF.R.U64 R23, R14, R12.reuse, R9.reuse ;  /* 0x0000000c0e177219 */ /* 0x184fe40000001209 */
[----:B------:R-:W-:-:S05]  /*a5c0*/  SHF.R.U32.HI R6, RZ, R12, R9 ;  /* 0x0000000cff067219 */ /* 0x000fca0000011609 */
[----:B------:R-:W2:Y:S01]  /*a5d0*/  LDC R26, c[0x0][0x638] ;  /* 0x00018e00ff1a7b82 */ /* 0x000ea20000000800 */
[-C--:B---3--:R-:W-:Y:S02]  /*a5e0*/  SHF.L.U32 R8, R8, R27.reuse, RZ ;  /* 0x0000001b08087219 */ /* 0x088fe400000006ff */
[-CC-:B------:R-:W-:Y:S02]  /*a5f0*/  SHF.R.U64 R25, R23, R27.reuse, R6.reuse ;  /* 0x0000001b17197219 */ /* 0x180fe40000001206 */
[----:B------:R-:W-:Y:S02]  /*a600*/  LOP3.LUT R32, RZ, R8, RZ, 0x33, !PT ;  /* 0x00000008ff207212 */ /* 0x000fe400078e33ff */
[----:B------:R-:W-:Y:S01]  /*a610*/  SHF.R.U32.HI R9, RZ, R27, R6 ;  /* 0x0000001bff097219 */ /* 0x000fe20000011606 */
[----:B------:R-:W3:Y:S01]  /*a620*/  LDC R31, c[0x0][0x610] ;  /* 0x00018400ff1f7b82 */ /* 0x000ee20000000800 */
[----:B------:R-:W-:Y:S01]  /*a630*/  IMAD.MOV.U32 R8, RZ, RZ, R25 ;  /* 0x000000ffff087224 */ /* 0x000fe200078e0019 */
[----:B------:R-:W-:Y:S06]  /*a640*/  @!P0 BRA `(.L_x_293) ;  /* 0x0000000000288947 */ /* 0x000fec0003800000 */
        /* <DEDUP_REMOVED lines=10> */
.L_x_293:
[----:B------:R-:W-:Y:S01]  /*a6f0*/  ISETP.NE.AND P0, PT, R2, 0x1, PT ;  /* 0x000000010200780c */ /* 0x000fe20003f05270 */
[----:B------:R-:W-:Y:S01]  /*a700*/  IMAD.MOV.U32 R13, RZ, RZ, R22 ;  /* 0x000000ffff0d7224 */ /* 0x000fe200078e0016 */
[----:B-1----:R-:W-:Y:S01]  /*a710*/  SHF.R.U64 R6, R8, R24, R9 ;  /* 0x0000001808067219 */ /* 0x002fe20000001209 */
[----:B0-----:R-:W-:Y:S01]  /*a720*/  VIADD R9, R20, 0xffffffff ;  /* 0xffffffff14097836 */ /* 0x001fe20000000000 */
[----:B------:R-:W-:Y:S02]  /*a730*/  SHF.L.U32 R30, R30, R27, RZ ;  /* 0x0000001b1e1e7219 */ /* 0x000fe400000006ff */
[----:B------:R-:W-:Y:S01]  /*a740*/  LOP3.LUT R5, R23, R32, RZ, 0xc0, !PT ;  /* 0x0000002017057212 */ /* 0x000fe200078ec0ff */
[----:B------:R-:W-:-:S04]  /*a750*/  IMAD.MOV R8, RZ, RZ, -R6 ;  /* 0x000000ffff087224 */ /* 0x000fc800078e0a06 */
[----:B------:R-:W-:Y:S01]  /*a760*/  IMAD R6, R30, R6, R5 ;  /* 0x000000061e067224 */ /* 0x000fe200078e0205 */
[----:B------:R-:W-:Y:S01]  /*a770*/  LOP3.LUT R5, R14, R9, RZ, 0xc0, !PT ;  /* 0x000000090e057212 */ /* 0x000fe200078ec0ff */
[----:B------:R-:W-:Y:S02]  /*a780*/  @P0 IMAD R3, R7, R21, R4 ;  /* 0x0000001507030224 */ /* 0x000fe400078e0204 */
[----:B--2---:R-:W-:Y:S02]  /*a790*/  IMAD R4, R8, R26, R25 ;  /* 0x0000001a08047224 */ /* 0x004fe400078e0219 */
[----:B---3--:R-:W-:Y:S02]  /*a7a0*/  IMAD R3, R6, R31, R3 ;  /* 0x0000001f06037224 */ /* 0x008fe400078e0203 */
[----:B------:R-:W-:Y:S02]  /*a7b0*/  IMAD R4, R4, R20, R5 ;  /* 0x0000001404047224 */ /* 0x000fe400078e0205 */
[----:B------:R-:W-:-:S03]  /*a7c0*/  IMAD.MOV.U32 R6, RZ, RZ, 0x1 ;  /* 0x00000001ff067424 */ /* 0x000fc600078e00ff */
[----:B------:R-:W-:Y:S02]  /*a7d0*/  SEL R20, R4, R3, !P0 ;  /* 0x0000000304147207 */ /* 0x000fe40004000000 */
[----:B------:R-:W-:-:S07]  /*a7e0*/  SEL R12, R3, R4, !P0 ;  /* 0x00000004030c7207 */ /* 0x000fce0004000000 */
.L_x_291:
[----:B------:R-:W-:-:S08]  /*a7f0*/  NOP ;  /* 0x0000000000007918 */ /* 0x000fd00000000000 */
[----:B------:R-:W0:-:S00]  /*a800*/  USETMAXREG.DEALLOC.CTAPOOL 0x28 ;  /* 0x00000028000079c8 */ /* 0x000e0000080e0500 */
[----:B0-----:R-:W-:-:S13]  /*a810*/  ISETP.NE.AND P0, PT, R0, RZ, PT ;  /* 0x000000ff0000720c */ /* 0x001fda0003f05270 */
[----:B------:R-:W-:Y:S05]  /*a820*/  @P0 EXIT ;  /* 0x000000000000094d */ /* 0x000fea0003800000 */
[----:B------:R-:W-:Y:S01]  /*a830*/  LOP3.LUT P0, RZ, R6, 0xff, RZ, 0xc0, !PT ;  /* 0x000000ff06ff7812 */ /* 0x000fe2000780c0ff */
[----:B------:R-:W-:Y:S02]  /*a840*/  IMAD.MOV.U32 R10, RZ, RZ, 0x1 ;  /* 0x00000001ff0a7424 */ /* 0x000fe400078e00ff */
[----:B------:R-:W-:-:S10]  /*a850*/  IMAD.MOV.U32 R9, RZ, RZ, RZ ;  /* 0x000000ffff097224 */ /* 0x000fd400078e00ff */
[----:B------:R-:W-:Y:S05]  /*a860*/  @!P0 BRA `(.L_x_294) ;  /* 0x0000000c00848947 */ /* 0x000fea0003800000 */
[----:B------:R-:W0:Y:S01]  /*a870*/  LDC R0, c[0x0][0x28c] ;  /* 0x0000a300ff007b82 */ /* 0x000e220000000800 */
[----:B------:R-:W-:Y:S01]  /*a880*/  ULDC UR5, c[0x0][0x658] ;  /* 0x0001960000057ab9 */ /* 0x000fe20000000800 */
[----:B------:R-:W-:Y:S01]  /*a890*/  UMOV UR11, 0xffffffff ;  /* 0xffffffff000b7882 */ /* 0x000fe20000000000 */
[----:B------:R-:W-:Y:S01]  /*a8a0*/  UMOV UR15, 0x1 ;  /* 0x00000001000f7882 */ /* 0x000fe20000000000 */
[----:B------:R-:W-:Y:S01]  /*a8b0*/  USHF.L.U32 UR11, UR11, UR5, URZ ;  /* 0x000000050b0b7299 */ /* 0x000fe2000800063f */
[----:B------:R-:W-:Y:S01]  /*a8c0*/  BSSY B0, `(.L_x_294) ;  /* 0x00000db000007945 */ /* 0x000fe20003800000 */
[----:B------:R-:W-:Y:S01]  /*a8d0*/  ULDC UR9, c[0x0][0xc] ;  /* 0x0000030000097ab9 */ /* 0x000fe20000000800 */
[----:B------:R-:W-:Y:S01]  /*a8e0*/  ULDC UR14, c[0x0][0x10] ;  /* 0x00000400000e7ab9 */ /* 0x000fe20000000800 */
[----:B------:R-:W1:Y:S01]  /*a8f0*/  S2UR UR8, SR_CgaCtaId ;  /* 0x00000000000879c3 */ /* 0x000e620000008800 */
[----:B------:R-:W-:Y:S01]  /*a900*/  ULOP3.LUT UR13, URZ, UR11, URZ, 0x33, !UPT ;  /* 0x0000000b3f0d7292 */ /* 0x000fe2000f8e333f */
[----:B------:R-:W-:Y:S01]  /*a910*/  LOP3.LUT R11, R19, 0x2, RZ, 0xfc, !PT ;  /* 0x00000002130b7812 */ /* 0x000fe200078efcff */
[----:B------:R-:W-:Y:S01]  /*a920*/  IMAD.MOV.U32 R10, RZ, RZ, 0x1 ;  /* 0x00000001ff0a7424 */ /* 0x000fe200078e00ff */
[----:B------:R-:W-:Y:S01]  /*a930*/  ULDC UR4, c[0x0][0x600] ;  /* 0x0001800000047ab9 */ /* 0x000fe20000000800 */
[----:B------:R-:W-:Y:S01]  /*a940*/  IMAD.MOV.U32 R9, RZ, RZ, RZ ;  /* 0x000000ffff097224 */ /* 0x000fe200078e00ff */
[----:B------:R-:W-:Y:S01]  /*a950*/  UMOV UR18, 0x5 ;  /* 0x0000000500127882 */ /* 0x000fe20000000000 */
[----:B------:R-:W-:-:S02]  /*a960*/  UIADD3 UR4, UR4, -0x1, URZ ;  /* 0xffffffff04047890 */ /* 0x000fc4000fffe03f */
[----:B------:R-:W-:Y:S01]  /*a970*/  USHF.L.U32 UR5, UR15, UR5, URZ ;  /* 0x000000050f057299 */ /* 0x000fe2000800063f */
[----:B------:R-:W-:Y:S01]  /*a980*/  ULDC.64 UR28, c[0x0][0x198] ;  /* 0x00006600001c7ab9 */ /* 0x000fe20000000a00 */
[----:B0-----:R-:W-:-:S05]  /*a990*/  VIADD R0, R0, 0x3f ;  /* 0x0000003f00007836 */ /* 0x001fca0000000000 */
[----:B------:R-:W-:Y:S01]  /*a9a0*/  SHF.R.S32.HI R3, RZ, 0x1f, R0 ;  /* 0x0000001fff037819 */ /* 0x000fe20000011400 */
[----:B-1----:R-:W-:-:S03]  /*a9b0*/  ULOP3.LUT UR10, UR8, 0x1, URZ, 0xc0, !UPT ;  /* 0x00000001080a7892 */ /* 0x002fc6000f8ec03f */
[----:B------:R-:W-:Y:S01]  /*a9c0*/  LEA.HI R3, R3, R0, RZ, 0x6 ;  /* 0x0000000003037211 */ /* 0x000fe200078f30ff */
[----:B------:R-:W-:Y:S01]  /*a9d0*/  USHF.R.U32.HI UR25, URZ, 0x1, UR8 ;  /* 0x000000013f197899 */ /* 0x000fe20008011608 */
[----:B------:R-:W-:Y:S01]  /*a9e0*/  IMAD.MOV.U32 R0, RZ, RZ, 0x1 ;  /* 0x00000001ff007424 */ /* 0x000fe200078e00ff */
[----:B------:R-:W-:Y:S01]  /*a9f0*/  USHF.L.U32 UR6, UR8, 0x7, URZ ;  /* 0x0000000708067899 */ /* 0x000fe2000800063f */
[--C-:B------:R-:W-:Y:S01]  /*aa00*/  SHF.R.S32.HI R8, RZ, 0x6, R3.reuse ;  /* 0x00000006ff087819 */ /* 0x100fe20000011403 */
[----:B------:R-:W-:Y:S02]  /*aa10*/  USHF.L.U32 UR7, UR8, 0xd, URZ ;  /* 0x0000000d08077899 */ /* 0x000fe4000800063f */
[----:B------:R-:W-:Y:S01]  /*aa20*/  ULOP3.LUT UR8, UR8, 0xfffffffe, URZ, 0xc0, !UPT ;  /* 0xfffffffe08087892 */ /* 0x000fe2000f8ec03f */
[----:B------:R-:W-:Y:S01]  /*aa30*/  PRMT R3, R0, 0x7610, R3 ;  /* 0x0000761000037816 */ /* 0x000fe20000000003 */
[----:B------:R-:W-:Y:S01]  /*aa40*/  UISETP.GT.U32.AND UP0, UPT, UR10, 0xffff, UPT ;  /* 0x0000ffff0a00788c */ /* 0x000fe2000bf04070 */
[----:B------:R-:W-:Y:S01]  /*aa50*/  VIADD R0, R8, 0x1 ;  /* 0x0000000108007836 */ /* 0x000fe20000000000 */
[----:B------:R-:W-:-:S02]  /*aa60*/  USHF.L.U32 UR11, UR15, UR8, URZ ;  /* 0x000000080f0b7299 */ /* 0x000fc4000800063f */
[----:B------:R-:W-:Y:S02]  /*aa70*/  ULOP3.LUT UR12, UR8, 0x1, URZ, 0xfc, !UPT ;  /* 0x00000001080c7892 */ /* 0x000fe4000f8efc3f */
[----:B------:R-:W-:Y:S02]  /*aa80*/  UIMAD.WIDE.U32 UR8, UR9, UR14, URZ ;  /* 0x0000000e090872a5 */ /* 0x000fe4000f8e003f */
[----:B------:R-:W-:Y:S01]  /*aa90*/  USEL UR10, UR10, 0xffff, !UP0 ;  /* 0x0000ffff0a0a7887 */ /* 0x000fe2000c000000 */
[----:B------:R-:W-:Y:S01]  /*aaa0*/  ULDC UR14, c[0x0][0x14] ;  /* 0x00000500000e7ab9 */ /* 0x000fe20000000800 */
[----:B------:R-:W-:Y:S02]  /*aab0*/  USHF.L.U32 UR12, UR15, UR12, URZ ;  /* 0x0000000c0f0c7299 */ /* 0x000fe4000800063f */
[----:B------:R-:W-:Y:S02]  /*aac0*/  UIMAD.WIDE.U32 UR26, UR8, UR14, URZ ;  /* 0x0000000e081a72a5 */ /* 0x000fe4000f8e003f */
[----:B------:R-:W-:-:S02]  /*aad0*/  UIMAD UR21, UR9, UR14, URZ ;  /* 0x0000000e091572a4 */ /* 0x000fc4000f8e023f */
[----:B------:R-:W-:Y:S02]  /*aae0*/  ULOP3.LUT UR10, UR10, 0xffff, URZ, 0xc0, !UPT ;  /* 0x0000ffff0a0a7892 */ /* 0x000fe4000f8ec03f */
[----:B------:R-:W-:Y:S02]  /*aaf0*/  ULOP3.LUT UR6, UR6, 0x80, URZ, 0xc0, !UPT ;  /* 0x0000008006067892 */ /* 0x000fe4000f8ec03f */
[----:B------:R-:W-:Y:S02]  /*ab00*/  ULOP3.LUT UR7, UR7, 0x2000, URZ, 0xc0, !UPT ;  /* 0x0000200007077892 */ /* 0x000fe4000f8ec03f */
[----:B------:R-:W-:Y:S02]  /*ab10*/  ULOP3.LUT UR19, UR11, UR12, URZ, 0xfc, !UPT ;  /* 0x0000000c0b137292 */ /* 0x000fe4000f8efc3f */
[----:B------:R-:W-:Y:S02]  /*ab20*/  UIADD3 UR21, UR27, UR21, URZ ;  /* 0x000000151b157290 */ /* 0x000fe4000fffe03f */
[----:B------:R-:W-:-:S12]  /*ab30*/  USHF.L.U32 UR18, UR18, UR10, URZ ;  /* 0x0000000a12127299 */ /* 0x000fd8000800063f */
.L_x_305:
[----:B------:R-:W-:-:S03]  /*ab40*/  UMOV UR8, 0xffffffff ;  /* 0xffffffff00087882 */ /* 0x000fc60000000000 */
[----:B------:R-:W-:Y:S05]  /*ab50*/  BRA.DIV UR8, `(.L_x_295) ;  /* 0x0000000e08b07947 */ /* 0x000fea000b800000 */
[----:B------:R-:W-:-:S13]  /*ab60*/  ELECT P6, URZ, PT ;  /* 0x00000000003f782f */ /* 0x000fda00038c0000 */
.L_x_316:
[----:B------:R-:W0:Y:S01]  /*ab70*/  LDC R4, c[0x0][0x28c] ;  /* 0x0000a300ff047b82 */ /* 0x000e220000000800 */
[----:B------:R-:W-:Y:S01]  /*ab80*/  BSSY B1, `(.L_x_296) ;  /* 0x000003c000017945 */ /* 0x000fe20003800000 */
[----:B0-----:R-:W-:-:S13]  /*ab90*/  ISETP.LT.OR P6, PT, R4, 0x1, !P6 ;  /* 0x000000010400780c */ /* 0x001fda00077c1670 */
[----:B------:R-:W-:Y:S05]  /*aba0*/  @P6 BRA `(.L_x_297) ;  /* 0x0000000000e46947 */ /* 0x000fea0003800000 */
[----:B------:R-:W-:Y:S01]  /*abb0*/  LEA R12, R12, UR25, 0x1 ;  /* 0x000000190c0c7c11 */ /* 0x000fe2000f8e08ff */
[----:B------:R-:W-:Y:S01]  /*abc0*/  IMAD.MOV.U32 R15, RZ, RZ, RZ ;  /* 0x000000ffff0f7224 */ /* 0x000fe200078e00ff */
[----:B------:R-:W-:Y:S01]  /*abd0*/  LEA R20, R20, UR6, 0x8 ;  /* 0x0000000614147c11 */ /* 0x000fe2000f8e40ff */
[----:B------:R-:W-:Y:S02]  /*abe0*/  IMAD.MOV.U32 R4, RZ, RZ, R0 ;  /* 0x000000ffff047224 */ /* 0x000fe400078e0000 */
[----:B------:R-:W-:Y:S02]  /*abf0*/  IMAD.MOV.U32 R5, RZ, RZ, R10 ;  /* 0x000000ffff057224 */ /* 0x000fe400078e000a */
[----:B------:R-:W-:Y:S02]  /*ac00*/  IMAD.MOV.U32 R6, RZ, RZ, R9 ;  /* 0x000000ffff067224 */ /* 0x000fe400078e0009 */
[----:B------:R-:W-:-:S07]  /*ac10*/  IMAD.SHL.U32 R14, R12, 0x40, RZ ;  /* 0x000000400c0e7824 */ /* 0x000fce00078e00ff */
.L_x_300:
[----:B------:R-:W0:Y:S01]  /*ac20*/  S2R R12, SR_CgaCtaId ;  /* 0x00000000000c7919 */ /* 0x000e220000008800 */
[----:B------:R-:W-:Y:S02]  /*ac30*/  MOV R7, 0x400 ;  /* 0x0000040000077802 */ /* 0x000fe40000000f00 */
[----:B------:R-:W-:Y:S02]  /*ac40*/  LOP3.LUT P1, RZ, R18, 0x7f, RZ, 0xc0, !PT ;  /* 0x0000007f12ff7812 */ /* 0x000fe4000782c0ff */
[----:B0-----:R-:W-:Y:S02]  /*ac50*/  LEA R24, R12, R7, 0x18 ;  /* 0x000000070c187211 */ /* 0x001fe400078ec0ff */
[----:B------:R-:W-:-:S09]  /*ac60*/  SHF.L.U32 R7, R5, 0x1f, RZ ;  /* 0x0000001f05077819 */ /* 0x000fd200000006ff */
[----:B------:R-:W0:Y:S01]  /*ac70*/  @!P1 LDC R12, c[0x0][0x500] ;  /* 0x00014000ff0c9b82 */ /* 0x000e220000000800 */
[----:B------:R-:W-:-:S04]  /*ac80*/  IMAD R22, R6, 0x8, R24 ;  /* 0x0000000806167824 */ /* 0x000fc800078e0218 */
[----:B------:R-:W1:Y:S02]  /*ac90*/  SYNCS.PHASECHK.TRANS64.TRYWAIT P0, [R22+URZ+0x20], R7 ;  /* 0x00002007160075a7 */ /* 0x000e64000800017f */
[----:B-1----:R-:W-:Y:S05]  /*aca0*/  @!P0 BRA `(.L_x_298) ;  /* 0x0000000c007c8947 */ /* 0x002fea0003800000 */
.L_x_317:
[----:B-1----:R-:W-:Y:S01]  /*acb0*/  PRMT R7, R11, 0x9910, RZ ;  /* 0x000099100b077816 */ /* 0x002fe200000000ff */
[----:B0-----:R0:W-:Y:S03]  /*acc0*/  @!P1 SYNCS.ARRIVE.TRANS64 RZ, [R22+URZ], R12 ;  /* 0x0000000c16ff99a7 */ /* 0x0011e6000800003f */
[----:B------:R-:W-:-:S13]  /*acd0*/  ISETP.NE.AND P0, PT, R7, 0x2, PT ;  /* 0x000000020700780c */ /* 0x000fda0003f05270 */
[----:B0-----:R-:W-:Y:S05]  /*ace0*/  @P0 BRA `(.L_x_299) ;  /* 0x0000000000040947 */ /* 0x001fea0003800000 */
[----:B------:R-:W-:Y:S01]  /*acf0*/  BPT.TRAP 0x1 ;  /* 0x000000040000795c */ /* 0x000fe20000300000 */
.L_x_299:
[----:B------:R-:W-:Y:S01]  /*ad00*/  LEA R7, R6, UR25, 0x1 ;  /* 0x0000001906077c11 */ /* 0x000fe2000f8e08ff */
[----:B------:R-:W-:Y:S01]  /*ad10*/  VIADD R4, R4, 0xffffffff ;  /* 0xffffffff04047836 */ /* 0x000fe20000000000 */
[----:B------:R-:W-:Y:S01]  /*ad20*/  R2UR UR23, R14 ;  /* 0x000000000e1772ca */ /* 0x000fe200000e0000 */
[----:B------:R-:W-:Y:S01]  /*ad30*/  UIADD3 UR14, UP0, UR28, 0xf0, URZ ;  /* 0x000000f01c0e7890 */ /* 0x000fe2000ff1e03f */
[----:B------:R-:W-:Y:S01]  /*ad40*/  R2UR UR9, R22 ;  /* 0x00000000160972ca */ /* 0x000fe200000e0000 */
[----:B------:R-:W-:Y:S01]  /*ad50*/  IMAD.SHL.U32 R7, R7, 0x1000, RZ ;  /* 0x0000100007077824 */ /* 0x000fe200078e00ff */
[----:B------:R-:W-:Y:S01]  /*ad60*/  R2UR UR10, R15 ;  /* 0x000000000f0a72ca */ /* 0x000fe200000e0000 */
[----:B------:R-:W-:Y:S01]  /*ad70*/  UIADD3 UR32, UP1, UR28, 0x1f0, URZ ;  /* 0x000001f01c207890 */ /* 0x000fe2000ff3e03f */
[----:B------:R-:W-:Y:S01]  /*ad80*/  R2UR UR12, R13 ;  /* 0x000000000d0c72ca */ /* 0x000fe200000e0000 */
[--C-:B------:R-:W-:Y:S01]  /*ad90*/  IMAD R12, R7, 0x2, R24.reuse ;  /* 0x00000002070c7824 */ /* 0x100fe200078e0218 */
[----:B------:R-:W-:Y:S01]  /*ada0*/  LEA R7, R6, UR7, 0xe ;  /* 0x0000000706077c11 */ /* 0x000fe2000f8e70ff */
[----:B------:R-:W-:Y:S01]  /*adb0*/  UIADD3.X UR15, URZ, UR29, URZ, UP0, !UPT ;  /* 0x0000001d3f0f7290 */ /* 0x000fe200087fe43f */
[----:B------:R-:W-:Y:S01]  /*adc0*/  R2UR UR24, R20 ;  /* 0x00000000141872ca */ /* 0x000fe200000e0000 */
[----:B------:R-:W-:Y:S01]  /*add0*/  UPRMT UR20, URZ, 0x5410, UR18 ;  /* 0x000054103f147896 */ /* 0x000fe20008000012 */
[----:B------:R-:W-:Y:S01]  /*ade0*/  R2UR UR8, R12 ;  /* 0x000000000c0872ca */ /* 0x000fe200000e0000 */
[----:B------:R-:W-:Y:S01]  /*adf0*/  IMAD R7, R7, 0x2, R24 ;  /* 0x0000000207077824 */ /* 0x000fe200078e0218 */
[----:B------:R-:W-:Y:S01]  /*ae00*/  ISETP.GT.AND P1, PT, R4, 0x1, PT ;  /* 0x000000010400780c */ /* 0x000fe20003f24270 */
[----:B------:R-:W-:Y:S01]  /*ae10*/  VIADD R6, R6, 0x1 ;  /* 0x0000000106067836 */ /* 0x000fe20000000000 */
[----:B------:R-:W-:Y:S01]  /*ae20*/  UPRMT UR30, URZ, 0x5410, UR19 ;  /* 0x000054103f1e7896 */ /* 0x000fe20008000013 */
[----:B------:R-:W-:Y:S01]  /*ae30*/  VIADD R15, R15, 0x40 ;  /* 0x000000400f0f7836 */ /* 0x000fe20000000000 */
[----:B------:R-:W-:Y:S01]  /*ae40*/  R2UR UR11, R7 ;  /* 0x00000000070b72ca */ /* 0x000fe200000e0000 */
[----:B------:R-:W-:Y:S01]  /*ae50*/  UIADD3.X UR33, URZ, UR29, URZ, UP1, !UPT ;  /* 0x0000001d3f217290 */ /* 0x000fe20008ffe43f */
[----:B------:R-:W-:Y:S01]  /*ae60*/  ISETP.NE.AND P0, PT, R6, 0x4, PT ;  /* 0x000000040600780c */ /* 0x000fe20003f05270 */
[----:B------:R-:W-:Y:S01]  /*ae70*/  UMOV UR16, 0x0 ;  /* 0x0000000000107882 */ /* 0x000fe20000000000 */
[----:B------:R-:W-:-:S02]  /*ae80*/  UMOV UR17, 0x10000000 ;  /* 0x1000000000117882 */ /* 0x000fc40000000000 */
[----:B------:R-:W-:Y:S01]  /*ae90*/  SEL R12, RZ, 0x1, P0 ;  /* 0x00000001ff0c7807 */ /* 0x000fe20000000000 */
[----:B------:R-:W-:Y:S01]  /*aea0*/  UIADD3 UR8, UR8, 0x100, URZ ;  /* 0x0000010008087890 */ /* 0x000fe2000fffe03f */
[----:B------:R-:W-:Y:S02]  /*aeb0*/  SEL R6, R6, RZ, P0 ;  /* 0x000000ff06067207 */ /* 0x000fe40000000000 */
[----:B------:R-:W-:-:S03]  /*aec0*/  LOP3.LUT R5, R5, R12, RZ, 0x3c, !PT ;  /* 0x0000000c05057212 */ /* 0x000fc600078e3cff */
[----:B------:R-:W-:-:S03]  /*aed0*/  UIADD3 UR22, UR11, 0x10100, URZ ;  /* 0x000101000b167890 */ /* 0x000fc6000fffe03f */
[----:B------:R-:W-:Y:S02]  /*aee0*/  UMOV UR11, UR23 ;  /* 0x00000017000b7c82 */ /* 0x000fe40008000000 */
[----:B------:R0:W-:Y:S02]  /*aef0*/  UTMALDG.3D.MULTICAST [UR8], [UR14], UR20, desc[UR16] ;  /* 0x000010080e0073b4 */ /* 0x0001e40008011814 */
[----:B0-----:R-:W-:Y:S01]  /*af00*/  UMOV UR8, UR22 ;  /* 0x0000001600087c82 */ /* 0x001fe20008000000 */
[----:B------:R-:W-:Y:S02]  /*af10*/  UMOV UR11, UR24 ;  /* 0x00000018000b7c82 */ /* 0x000fe40008000000 */
[----:B------:R0:W-:Y:S02]  /*af20*/  UTMALDG.3D.MULTICAST [UR8], [UR32], UR30, desc[UR16] ;  /* 0x00001008200073b4 */ /* 0x0001e4000801181e */
[----:B0-----:R-:W-:Y:S05]  /*af30*/  @P1 BRA `(.L_x_300) ;  /* 0xfffffffc00381947 */ /* 0x001fea000383ffff */
.L_x_297:
[----:B------:R-:W-:Y:S05]  /*af40*/  BSYNC B1 ;  /* 0x0000000000017941 */ /* 0x000fea0003800000 */
.L_x_296:
[----:B------:R-:W-:Y:S01]  /*af50*/  LOP3.LUT P1, RZ, R3, 0xff, RZ, 0xc0, !PT ;  /* 0x000000ff03ff7812 */ /* 0x000fe2000782c0ff */
[----:B------:R-:W-:Y:S01]  /*af60*/  IMAD.IADD R9, R8, 0x1, R9 ;  /* 0x0000000108097824 */ /* 0x000fe200078e0209 */
[----:B------:R-:W-:Y:S01]  /*af70*/  IADD3 R16, P2, R16, UR26, RZ ;  /* 0x0000001a10107c10 */ /* 0x000fe2000ff5e0ff */
[----:B------:R-:W-:Y:S01]  /*af80*/  ULDC.64 UR8, c[0x0][0x650] ;  /* 0x0001940000087ab9 */ /* 0x000fe20000000a00 */
[----:B------:R-:W-:Y:S01]  /*af90*/  BSSY B1, `(.L_x_301) ;  /* 0x000006b000017945 */ /* 0x000fe20003800000 */
[----:B------:R-:W-:Y:S01]  /*afa0*/  IMAD.MOV.U32 R12, RZ, RZ, -0x1 ;  /* 0xffffffffff0c7424 */ /* 0x000fe200078e00ff */
[----:B------:R-:W-:Y:S01]  /*afb0*/  SHF.R.U32.HI R3, RZ, 0x2, R9 ;  /* 0x00000002ff037819 */ /* 0x000fe20000011609 */
[----:B------:R-:W-:Y:S01]  /*afc0*/  IMAD.MOV.U32 R20, RZ, RZ, -0x1 ;  /* 0xffffffffff147424 */ /* 0x000fe200078e00ff */
[----:B------:R-:W-:Y:S01]  /*afd0*/  ISETP.GT.U32.AND P0, PT, R9, 0x3, PT ;  /* 0x000000030900780c */ /* 0x000fe20003f04070 */
[----:B------:R-:W-:Y:S01]  /*afe0*/  IMAD.MOV.U32 R13, RZ, RZ, -0x1 ;  /* 0xffffffffff0d7424 */ /* 0x000fe200078e00ff */
[----:B------:R-:W-:-:S02]  /*aff0*/  LOP3.LUT R3, R3, 0x1, RZ, 0xc0, !PT ;  /* 0x0000000103037812 */ /* 0x000fc400078ec0ff */
[----:B------:R-:W-:Y:S01]  /*b000*/  ISETP.LT.U32.AND P0, PT, R8, 0x4, P0 ;  /* 0x000000040800780c */ /* 0x000fe20000701070 */
[----:B------:R-:W0:Y:S01]  /*b010*/  @P1 S2R R5, SR_CgaCtaId ;  /* 0x0000000000051919 */ /* 0x000e220000008800 */
[----:B------:R-:W-:Y:S02]  /*b020*/  @P1 MOV R4, 0x400 ;  /* 0x0000040000041802 */ /* 0x000fe40000000f00 */
[----:B------:R-:W-:Y:S02]  /*b030*/  IADD3.X R17, R17, UR21, RZ, P2, !PT ;  /* 0x0000001511117c10 */ /* 0x000fe400097fe4ff */
[----:B------:R-:W-:Y:S02]  /*b040*/  ISETP.GE.U32.AND P2, PT, R16, UR8, PT ;  /* 0x0000000810007c0c */ /* 0x000fe4000bf46070 */
[----:B------:R-:W-:Y:S02]  /*b050*/  LOP3.LUT R9, R9, 0x3, RZ, 0xc0, !PT ;  /* 0x0000000309097812 */ /* 0x000fe400078ec0ff */
[----:B0-----:R-:W-:-:S04]  /*b060*/  @P1 LEA R4, R5, R4, 0x18 ;  /* 0x0000000405041211 */ /* 0x001fc800078ec0ff */
[----:B------:R0:W-:Y:S01]  /*b070*/  @P1 SYNCS.ARRIVE.TRANS64.A1T0 RZ, [R4+URZ+0x58], RZ ;  /* 0x000058ff04ff19a7 */ /* 0x0001e2000810003f */
[----:B------:R-:W-:Y:S02]  /*b080*/  ISETP.NE.U32.AND P1, PT, R3, 0x1, PT ;  /* 0x000000010300780c */ /* 0x000fe40003f25070 */
[----:B------:R-:W-:Y:S02]  /*b090*/  SEL R3, RZ, 0x1, !P0 ;  /* 0x00000001ff037807 */ /* 0x000fe40004000000 */
[----:B------:R-:W-:Y:S02]  /*b0a0*/  ISETP.GE.U32.AND.EX P0, PT, R17, UR9, PT, P2 ;  /* 0x0000000911007c0c */ /* 0x000fe4000bf06120 */
[----:B------:R-:W-:-:S04]  /*b0b0*/  ISETP.GT.U32.AND P1, PT, R8, 0x3, !P1 ;  /* 0x000000030800780c */ /* 0x000fc80004f24070 */
[----:B0-----:R-:W-:-:S04]  /*b0c0*/  SEL R4, RZ, 0x1, !P1 ;  /* 0x00000001ff047807 */ /* 0x001fc80004800000 */
[--C-:B------:R-:W-:Y:S02]  /*b0d0*/  LOP3.LUT R10, R4, R10, R3.reuse, 0x96, !PT ;  /* 0x0000000a040a7212 */ /* 0x100fe400078e9603 */
[----:B------:R-:W-:Y:S02]  /*b0e0*/  PRMT R4, RZ, 0x7610, R4 ;  /* 0x00007610ff047816 */ /* 0x000fe40000000004 */
[----:B------:R-:W-:Y:S01]  /*b0f0*/  PRMT R3, RZ, 0x7610, R3 ;  /* 0x00007610ff037816 */ /* 0x000fe20000000003 */
[----:B------:R-:W-:Y:S06]  /*b100*/  @P0 BRA `(.L_x_302) ;  /* 0x00000004004c0947 */ /* 0x000fec0003800000 */
[----:B------:R-:W0:Y:S01]  /*b110*/  S2R R14, SR_CTAID.X ;  /* 0x00000000000e7919 */ /* 0x000e220000002500 */
[----:B------:R-:W-:Y:S01]  /*b120*/  ULDC.64 UR8, c[0x0][0x628] ;  /* 0x00018a0000087ab9 */ /* 0x000fe20000000a00 */
[----:B------:R-:W1:Y:S01]  /*b130*/  LDC R15, c[0x0][0x144] ;  /* 0x00005100ff0f7b82 */ /* 0x000e620000000800 */
[----:B------:R-:W-:Y:S01]  /*b140*/  ISETP.NE.U32.AND P0, PT, RZ, UR8, PT ;  /* 0x00000008ff007c0c */ /* 0x000fe2000bf05070 */
[----:B------:R-:W2:Y:S01]  /*b150*/  S2R R12, SR_CTAID.Y ;  /* 0x00000000000c7919 */ /* 0x000ea20000002600 */
[----:B------:R-:W-:Y:S01]  /*b160*/  ULDC UR10, c[0x0][0x150] ;  /* 0x00005400000a7ab9 */ /* 0x000fe20000000800 */
[----:B------:R-:W-:Y:S01]  /*b170*/  ULDC UR11, c[0x0][0x630] ;  /* 0x00018c00000b7ab9 */ /* 0x000fe20000000800 */
[----:B------:R-:W-:Y:S01]  /*b180*/  ISETP.NE.AND.EX P0, PT, RZ, UR9, PT, P0 ;  /* 0x00000009ff007c0c */ /* 0x000fe2000bf05300 */
[----:B------:R-:W-:Y:S01]  /*b190*/  IMAD.MOV.U32 R4, RZ, RZ, R16 ;  /* 0x000000ffff047224 */ /* 0x000fe200078e0010 */
[----:B0-----:R-:W-:-:S05]  /*b1a0*/  I2FP.F32.U32 R5, R14 ;  /* 0x0000000e00057245 */ /* 0x001fca0000201000 */
[----:B------:R-:W-:Y:S01]  /*b1b0*/  FMUL R20, R5, UR10 ;  /* 0x0000000a05147c20 */ /* 0x000fe20008400000 */
[----:B------:R-:W-:-:S05]  /*b1c0*/  IMAD.MOV.U32 R5, RZ, RZ, R17 ;  /* 0x000000ffff057224 */ /* 0x000fca00078e0011 */
[----:B--2---:R-:W-:Y:S05]  /*b1d0*/  @!P0 BRA `(.L_x_303) ;  /* 0x0000000000288947 */ /* 0x004fea0003800000 */
[----:B------:R-:W-:Y:S02]  /*b1e0*/  ULDC UR10, c[0x0][0x634] ;  /* 0x00018d00000a7ab9 */ /* 0x000fe40000000800 */
[----:B------:R-:W-:-:S05]  /*b1f0*/  IADD3 R5, P0, R16, UR10, RZ ;  /* 0x0000000a10057c10 */ /* 0x000fca000ff1e0ff */
[----:B------:R-:W-:-:S04]  /*b200*/  IMAD.X R13, RZ, RZ, R17, P0 ;  /* 0x000000ffff0d7224 */ /* 0x000fc800000e0611 */
[----:B------:R-:W-:-:S04]  /*b210*/  IMAD.WIDE.U32 R6, R13, UR8, RZ ;  /* 0x000000080d067c25 */ /* 0x000fc8000f8e00ff */
[----:B------:R-:W-:-:S04]  /*b220*/  IMAD.WIDE.U32 R6, P0, R5, UR9, R6 ;  /* 0x0000000905067c25 */ /* 0x000fc8000f800006 */
[----:B------:R-:W-:-:S04]  /*b230*/  IMAD.WIDE.U32 R4, R5, UR8, RZ ;  /* 0x0000000805047c25 */ /* 0x000fc8000f8e00ff */
[----:B------:R-:W-:Y:S01]  /*b240*/  IMAD.MOV.U32 R4, RZ, RZ, R7 ;  /* 0x000000ffff047224 */ /* 0x000fe200078e0007 */
[----:B------:R-:W-:Y:S01]  /*b250*/  IADD3 RZ, P1, R5, R6, RZ ;  /* 0x0000000605ff7210 */ /* 0x000fe20007f3e0ff */
[----:B------:R-:W-:-:S04]  /*b260*/  IMAD.X R5, RZ, RZ, RZ, P0 ;  /* 0x000000ffff057224 */ /* 0x000fc800000e06ff */
[----:B------:R-:W-:-:S08]  /*b270*/  IMAD.WIDE.U32.X R4, R13, UR9, R4, P1 ;  /* 0x000000090d047c25 */ /* 0x000fd000088e0404 */
.L_x_303:
[--C-:B------:R-:W-:Y:S01]  /*b280*/  SHF.R.U64 R13, R4, UR11, R5.reuse ;  /* 0x0000000b040d7c19 */ /* 0x100fe20008001205 */
[----:B------:R-:W0:Y:S01]  /*b290*/  F2I.U32.TRUNC.NTZ R20, R20 ;  /* 0x0000001400147305 */ /* 0x000e22000020f000 */
[----:B------:R-:W-:Y:S01]  /*b2a0*/  SHF.R.U32.HI R4, RZ, UR11, R5 ;  /* 0x0000000bff047c19 */ /* 0x000fe20008011605 */
[----:B------:R-:W-:Y:S01]  /*b2b0*/  ULDC.64 UR8, c[0x0][0x620] ;  /* 0x0001880000087ab9 */ /* 0x000fe20000000a00 */
[----:B------:R-:W-:Y:S01]  /*b2c0*/  IADD3 R7, P0, RZ, -R13, RZ ;  /* 0x8000000dff077210 */ /* 0x000fe20007f1e0ff */
[----:B------:R-:W-:Y:S01]  /*b2d0*/  ULDC.64 UR10, c[0x0][0x640] ;  /* 0x00019000000a7ab9 */ /* 0x000fe20000000a00 */
[----:B------:R-:W2:Y:S03]  /*b2e0*/  LDC R21, c[0x0][0x148] ;  /* 0x00005200ff157b82 */ /* 0x000ea60000000800 */
[----:B------:R-:W-:Y:S01]  /*b2f0*/  IMAD.X R4, RZ, RZ, ~R4, P0 ;  /* 0x000000ffff047224 */ /* 0x000fe200000e0e04 */
[----:B------:R-:W-:-:S03]  /*b300*/  ISETP.NE.U32.AND P0, PT, RZ, UR10, PT ;  /* 0x0000000aff007c0c */ /* 0x000fc6000bf05070 */
[----:B------:R-:W-:Y:S01]  /*b310*/  IMAD R6, R4, UR8, RZ ;  /* 0x0000000804067c24 */ /* 0x000fe2000f8e02ff */
[----:B------:R-:W-:Y:S01]  /*b320*/  ISETP.NE.AND.EX P0, PT, RZ, UR11, PT, P0 ;  /* 0x0000000bff007c0c */ /* 0x000fe2000bf05300 */
[----:B------:R-:W-:Y:S01]  /*b330*/  IMAD.WIDE.U32 R4, R7, UR8, R16 ;  /* 0x0000000807047c25 */ /* 0x000fe2000f8e0010 */
[----:B------:R-:W-:-:S03]  /*b340*/  ULDC UR8, c[0x0][0x618] ;  /* 0x0001860000087ab9 */ /* 0x000fc60000000800 */
[----:B------:R-:W-:Y:S01]  /*b350*/  IMAD R7, R7, UR9, R6 ;  /* 0x0000000907077c24 */ /* 0x000fe2000f8e0206 */
[----:B------:R-:W-:Y:S01]  /*b360*/  ULDC UR9, c[0x0][0x154] ;  /* 0x0000550000097ab9 */ /* 0x000fe20000000800 */
[----:B0-----:R-:W-:Y:S02]  /*b370*/  IMAD.MOV R6, RZ, RZ, -R20 ;  /* 0x000000ffff067224 */ /* 0x001fe400078e0a14 */
[----:B------:R-:W-:Y:S02]  /*b380*/  IMAD.IADD R5, R5, 0x1, R7 ;  /* 0x0000000105057824 */ /* 0x000fe400078e0207 */
[----:B-1----:R-:W-:Y:S01]  /*b390*/  IMAD R14, R15, R6, R14 ;  /* 0x000000060f0e7224 */ /* 0x002fe200078e020e */
[----:B------:R-:W-:Y:S02]  /*b3a0*/  I2FP.F32.U32 R6, R12 ;  /* 0x0000000c00067245 */ /* 0x000fe40000201000 */
[--C-:B------:R-:W-:Y:S02]  /*b3b0*/  SHF.R.U64 R15, R4, UR8, R5.reuse ;  /* 0x00000008040f7c19 */ /* 0x100fe40008001205 */
[----:B------:R-:W-:Y:S01]  /*b3c0*/  SHF.R.U32.HI R4, RZ, UR8, R5 ;  /* 0x00000008ff047c19 */ /* 0x000fe20008011605 */
[----:B------:R-:W-:Y:S01]  /*b3d0*/  FMUL R6, R6, UR9 ;  /* 0x0000000906067c20 */ /* 0x000fe20008400000 */
[----:B------:R-:W-:-:S02]  /*b3e0*/  ULDC UR8, c[0x0][0x608] ;  /* 0x0001820000087ab9 */ /* 0x000fc40000000800 */
[--C-:B------:R-:W-:Y:S01]  /*b3f0*/  SHF.R.U64 R22, R15, UR8, R4.reuse ;  /* 0x000000080f167c19 */ /* 0x100fe20008001204 */
[----:B------:R0:W1:Y:S01]  /*b400*/  F2I.U32.TRUNC.NTZ R24, R6 ;  /* 0x0000000600187305 */ /* 0x000062000020f000 */
[----:B------:R-:W-:Y:S01]  /*b410*/  SHF.R.U32.HI R5, RZ, UR8, R4 ;  /* 0x00000008ff057c19 */ /* 0x000fe20008011604 */
[----:B------:R-:W-:-:S03]  /*b420*/  ULDC UR8, c[0x0][0x658] ;  /* 0x0001960000087ab9 */ /* 0x000fc60000000800 */
[--C-:B------:R-:W-:Y:S02]  /*b430*/  SHF.R.U64 R20, R22, UR8, R5.reuse ;  /* 0x0000000816147c19 */ /* 0x100fe40008001205 */
[----:B------:R-:W-:-:S03]  /*b440*/  SHF.R.U32.HI R23, RZ, UR8, R5 ;  /* 0x00000008ff177c19 */ /* 0x000fc60008011605 */
[----:B------:R-:W-:Y:S02]  /*b450*/  IMAD.MOV.U32 R4, RZ, RZ, R20 ;  /* 0x000000ffff047224 */ /* 0x000fe400078e0014 */
[----:B------:R-:W-:Y:S01]  /*b460*/  IMAD.MOV.U32 R5, RZ, RZ, R23 ;  /* 0x000000ffff057224 */ /* 0x000fe200078e0017 */
[----:B0-----:R-:W-:Y:S06]  /*b470*/  @!P0 BRA `(.L_x_304) ;  /* 0x0000000000288947 */ /* 0x001fec0003800000 */
        /* <DEDUP_REMOVED lines=10> */
.L_x_304:
[----:B------:R-:W-:Y:S01]  /*b520*/  ISETP.NE.AND P0, PT, R2, 0x1, PT ;  /* 0x000000010200780c */ /* 0x000fe20003f05270 */
[----:B------:R-:W-:Y:S01]  /*b530*/  ULDC UR8, c[0x0][0x648] ;  /* 0x0001920000087ab9 */ /* 0x000fe20000000800 */
[----:B------:R-:W-:Y:S01]  /*b540*/  LOP3.LUT R22, R22, UR13, RZ, 0xc0, !PT ;  /* 0x0000000d16167c12 */ /* 0x000fe2000f8ec0ff */
[----:B-1----:R-:W-:Y:S01]  /*b550*/  IMAD.MOV R24, RZ, RZ, -R24 ;  /* 0x000000ffff187224 */ /* 0x002fe200078e0a18 */
[----:B------:R-:W-:Y:S01]  /*b560*/  SHF.R.U64 R5, R4, UR8, R5 ;  /* 0x0000000804057c19 */ /* 0x000fe20008001205 */
[----:B------:R-:W-:Y:S01]  /*b570*/  ULDC UR8, c[0x0][0x638] ;  /* 0x00018e0000087ab9 */ /* 0x000fe20000000800 */
[----:B------:R-:W-:Y:S01]  /*b580*/  LOP3.LUT R15, R15, UR4, RZ, 0xc0, !PT ;  /* 0x000000040f0f7c12 */ /* 0x000fe2000f8ec0ff */
[----:B------:R-:W-:Y:S01]  /*b590*/  ULDC UR9, c[0x0][0x610] ;  /* 0x0001840000097ab9 */ /* 0x000fe20000000800 */
[----:B------:R-:W-:Y:S02]  /*b5a0*/  IMAD.MOV.U32 R4, RZ, RZ, 0x1 ;  /* 0x00000001ff047424 */ /* 0x000fe400078e00ff */
[----:B------:R-:W-:-:S02]  /*b5b0*/  IMAD.MOV R7, RZ, RZ, -R5 ;  /* 0x000000ffff077224 */ /* 0x000fc400078e0a05 */
[----:B------:R-:W-:Y:S02]  /*b5c0*/  IMAD R5, R5, UR5, R22 ;  /* 0x0000000505057c24 */ /* 0x000fe4000f8e0216 */
[----:B--2---:R-:W-:Y:S02]  /*b5d0*/  @P0 IMAD R14, R21, R24, R12 ;  /* 0x00000018150e0224 */ /* 0x004fe400078e020c */
[----:B------:R-:W-:Y:S01]  /*b5e0*/  IMAD R20, R7, UR8, R20 ;  /* 0x0000000807147c24 */ /* 0x000fe2000f8e0214 */
[----:B------:R-:W-:Y:S01]  /*b5f0*/  ULDC UR8, c[0x0][0x600] ;  /* 0x0001800000087ab9 */ /* 0x000fe20000000800 */
[----:B------:R-:W-:Y:S02]  /*b600*/  IMAD R14, R5, UR9, R14 ;  /* 0x00000009050e7c24 */ /* 0x000fe4000f8e020e */
[----:B------:R-:W-:-:S05]  /*b610*/  IMAD R5, R20, UR8, R15 ;  /* 0x0000000814057c24 */ /* 0x000fca000f8e020f */
[----:B------:R-:W-:Y:S02]  /*b620*/  SEL R20, R5, R14, !P0 ;  /* 0x0000000e05147207 */ /* 0x000fe40004000000 */
[----:B------:R-:W-:-:S07]  /*b630*/  SEL R12, R14, R5, !P0 ;  /* 0x000000050e0c7207 */ /* 0x000fce0004000000 */
.L_x_302:
[----:B------:R-:W-:Y:S05]  /*b640*/  BSYNC B1 ;  /* 0x0000000000017941 */ /* 0x000fea0003800000 */
.L_x_301:
[----:B------:R-:W-:-:S13]  /*b650*/  LOP3.LUT P0, RZ, R4, 0xff, RZ, 0xc0, !PT ;  /* 0x000000ff04ff7812 */ /* 0x000fda000780c0ff */
[----:B------:R-:W-:Y:S05]  /*b660*/  @P0 BRA `(.L_x_305) ;  /* 0xfffffff400340947 */ /* 0x000fea000383ffff */
[----:B------:R-:W-:Y:S05]  /*b670*/  BSYNC B0 ;  /* 0x0000000000007941 */ /* 0x000fea0003800000 */
.L_x_294:
[----:B------:R-:W-:-:S03]  /*b680*/  UMOV UR8, 0xffffffff ;  /* 0xffffffff00087882 */ /* 0x000fc60000000000 */
[----:B------:R-:W-:Y:S05]  /*b690*/  BRA.DIV UR8, `(.L_x_306) ;  /* 0x0000000608147947 */ /* 0x000fea000b800000 */
[----:B------:R-:W-:-:S13]  /*b6a0*/  ELECT P6, URZ, PT ;  /* 0x00000000003f782f */ /* 0x000fda00038c0000 */
.L_x_320:
[----:B------:R-:W-:Y:S04]  /*b6b0*/  BSSY B0, `(.L_x_307) ;  /* 0x000002b000007945 */ /* 0x000fe80003800000 */
[----:B------:R-:W-:Y:S05]  /*b6c0*/  @!P6 BRA `(.L_x_308) ;  /* 0x0000000000a4e947 */ /* 0x000fea0003800000 */
[----:B------:R-:W-:-:S04]  /*b6d0*/  LOP3.LUT R19, R19, 0x2, RZ, 0xfc, !PT ;  /* 0x0000000213137812 */ /* 0x000fc800078efcff */
[----:B------:R-:W-:-:S13]  /*b6e0*/  ISETP.NE.AND P0, PT, R19, 0x3, PT ;  /* 0x000000031300780c */ /* 0x000fda0003f05270 */
[----:B------:R-:W-:Y:S05]  /*b6f0*/  @!P0 BRA `(.L_x_309) ;  /* 0x0000000000048947 */ /* 0x000fea0003800000 */
[----:B------:R-:W-:Y:S01]  /*b700*/  BPT.TRAP 0x1 ;  /* 0x000000040000795c */ /* 0x000fe20000300000 */
.L_x_309:
[----:B------:R-:W0:Y:S01]  /*b710*/  S2R R3, SR_CgaCtaId ;  /* 0x0000000000037919 */ /* 0x000e220000008800 */
[----:B------:R-:W-:Y:S02]  /*b720*/  MOV R0, 0x400 ;  /* 0x0000040000007802 */ /* 0x000fe40000000f00 */
[----:B------:R-:W-:Y:S02]  /*b730*/  SHF.L.U32 R2, R10, 0x1f, RZ ;  /* 0x0000001f0a027819 */ /* 0x000fe400000006ff */
[----:B0-----:R-:W-:-:S05]  /*b740*/  LEA R0, R3, R0, 0x18 ;  /* 0x0000000003007211 */ /* 0x001fca00078ec0ff */
[----:B------:R-:W-:-:S04]  /*b750*/  VIADD R0, R0, 0x20 ;  /* 0x0000002000007836 */ /* 0x000fc80000000000 */
[C---:B------:R-:W-:Y:S02]  /*b760*/  IMAD R5, R9.reuse, 0x8, R0 ;  /* 0x0000000809057824 */ /* 0x040fe400078e0200 */
[----:B------:R-:W-:Y:S02]  /*b770*/  VIADD R9, R9, 0x1 ;  /* 0x0000000109097836 */ /* 0x000fe40000000000 */
[----:B------:R-:W0:Y:S03]  /*b780*/  SYNCS.PHASECHK.TRANS64.TRYWAIT P0, [R5+URZ], R2 ;  /* 0x00000002050075a7 */ /* 0x000e26000800017f */
[----:B------:R-:W-:-:S04]  /*b790*/  ISETP.NE.AND P1, PT, R9, 0x4, PT ;  /* 0x000000040900780c */ /* 0x000fc80003f25270 */
[----:B------:R-:W-:Y:S02]  /*b7a0*/  SEL R3, RZ, 0x1, P1 ;  /* 0x00000001ff037807 */ /* 0x000fe40000800000 */
[----:B------:R-:W-:Y:S02]  /*b7b0*/  SEL R9, R9, RZ, P1 ;  /* 0x000000ff09097207 */ /* 0x000fe40000800000 */
[----:B------:R-:W-:-:S03]  /*b7c0*/  LOP3.LUT R10, R10, R3, RZ, 0x3c, !PT ;  /* 0x000000030a0a7212 */ /* 0x000fc600078e3cff */
[----:B------:R-:W-:Y:S01]  /*b7d0*/  IMAD R7, R9, 0x8, R0 ;  /* 0x0000000809077824 */ /* 0x000fe200078e0200 */
[----:B------:R-:W-:Y:S01]  /*b7e0*/  SHF.L.U32 R4, R10, 0x1f, RZ ;  /* 0x0000001f0a047819 */ /* 0x000fe200000006ff */
[----:B0-----:R-:W-:Y:S06]  /*b7f0*/  @!P0 BRA `(.L_x_310) ;  /* 0x0000000000dc8947 */ /* 0x001fec0003800000 */
.L_x_321:
[----:B------:R-:W1:Y:S01]  /*b800*/  SYNCS.PHASECHK.TRANS64.TRYWAIT P0, [R7+URZ], R4 ;  /* 0x00000004070075a7 */ /* 0x000e62000800017f */
[----:B0-----:R-:W-:-:S05]  /*b810*/  VIADD R2, R9, 0x1 ;  /* 0x0000000109027836 */ /* 0x001fca0000000000 */
[----:B------:R-:W-:-:S04]  /*b820*/  ISETP.NE.AND P1, PT, R2, 0x4, PT ;  /* 0x000000040200780c */ /* 0x000fc80003f25270 */
[----:B------:R-:W-:Y:S02]  /*b830*/  SEL R3, RZ, 0x1, P1 ;  /* 0x00000001ff037807 */ /* 0x000fe40000800000 */
[----:B------:R-:W-:Y:S02]  /*b840*/  SEL R9, R2, RZ, P1 ;  /* 0x000000ff02097207 */ /* 0x000fe40000800000 */
[----:B------:R-:W-:-:S03]  /*b850*/  LOP3.LUT R11, R10, R3, RZ, 0x3c, !PT ;  /* 0x000000030a0b7212 */ /* 0x000fc600078e3cff */
[----:B------:R-:W-:Y:S01]  /*b860*/  IMAD R6, R9, 0x8, R0 ;  /* 0x0000000809067824 */ /* 0x000fe200078e0200 */
[----:B------:R-:W-:Y:S01]  /*b870*/  SHF.L.U32 R5, R11, 0x1f, RZ ;  /* 0x0000001f0b057819 */ /* 0x000fe200000006ff */
[----:B-1----:R-:W-:Y:S06]  /*b880*/  @!P0 BRA `(.L_x_311) ;  /* 0x0000000000cc8947 */ /* 0x002fec0003800000 */
.L_x_322:
[----:B------:R-:W1:Y:S01]  /*b890*/  SYNCS.PHASECHK.TRANS64.TRYWAIT P0, [R6+URZ], R5 ;  /* 0x00000005060075a7 */ /* 0x000e62000800017f */
[----:B------:R-:W-:-:S05]  /*b8a0*/  VIADD R2, R9, 0x1 ;  /* 0x0000000109027836 */ /* 0x000fca0000000000 */
[----:B------:R-:W-:-:S04]  /*b8b0*/  ISETP.NE.AND P1, PT, R2, 0x4, PT ;  /* 0x000000040200780c */ /* 0x000fc80003f25270 */
[----:B0-----:R-:W-:Y:S02]  /*b8c0*/  SEL R4, RZ, 0x1, P1 ;  /* 0x00000001ff047807 */ /* 0x001fe40000800000 */
[----:B------:R-:W-:Y:S02]  /*b8d0*/  SEL R3, R2, RZ, P1 ;  /* 0x000000ff02037207 */ /* 0x000fe40000800000 */
[----:B------:R-:W-:Y:S01]  /*b8e0*/  LOP3.LUT R4, R11, R4, RZ, 0x3c, !PT ;  /* 0x000000040b047212 */ /* 0x000fe200078e3cff */
[----:B-1----:R-:W-:Y:S06]  /*b8f0*/  @!P0 BRA `(.L_x_312) ;  /* 0x0000000000c48947 */ /* 0x002fec0003800000 */
.L_x_323:
[----:B------:R-:W-:Y:S01]  /*b900*/  IMAD R3, R3, 0x8, R0 ;  /* 0x0000000803037824 */ /* 0x000fe200078e0200 */
[----:B------:R-:W-:-:S07]  /*b910*/  SHF.L.U32 R0, R4, 0x1f, RZ ;  /* 0x0000001f04007819 */ /* 0x000fce00000006ff */
.L_x_313:
[----:B-1----:R1:W2:Y:S02]  /*b920*/  SYNCS.PHASECHK.TRANS64.TRYWAIT P0, [R3+URZ], R0 ;  /* 0x00000000030075a7 */ /* 0x0022a4000800017f */
[----:B--2---:R-:W-:Y:S05]  /*b930*/  @!P0 NANOSLEEP.SYNCS 0x989680 ;  /* 0x009896800000895d */ /* 0x004fea0003900000 */
[----:B------:R-:W2:Y:S02]  /*b940*/  @!P0 SYNCS.PHASECHK.TRANS64 P0, [R3+URZ], R0 ;  /* 0x00000000030085a7 */ /* 0x000ea4000800007f */
[----:B--2---:R-:W-:Y:S05]  /*b950*/  @!P0 BRA `(.L_x_313) ;  /* 0xfffffffc00f08947 */ /* 0x004fea000383ffff */
.L_x_308:
[----:B------:R-:W-:Y:S05]  /*b960*/  BSYNC B0 ;  /* 0x0000000000007941 */ /* 0x000fea0003800000 */
.L_x_307:
[----:B------:R-:W-:Y:S05]  /*b970*/  EXIT ;  /* 0x000000000000794d */ /* 0x000fea0003800000 */
.L_x_21:
[----:B---3--:R3:W4:Y:S02]  /*b980*/  SYNCS.PHASECHK.TRANS64.TRYWAIT P1, [R3+URZ], R0 ;  /* 0x00000000030075a7 */ /* 0x008724000802017f */
[----:B----4-:R-:W-:Y:S05]  /*b990*/  @!P1 NANOSLEEP.SYNCS 0x989680 ;  /* 0x009896800000995d */ /* 0x010fea0003900000 */
[----:B------:R-:W4:Y:S02]  /*b9a0*/  @!P1 SYNCS.PHASECHK.TRANS64 P1, [R3+URZ], R0 ;  /* 0x00000000030095a7 */ /* 0x000f24000802007f */
[----:B----4-:R-:W-:Y:S05]  /*b9b0*/  @!P1 BRA `(.L_x_21) ;  /* 0xfffffffc00f09947 */ /* 0x010fea000383ffff */
[----:B------:R-:W-:Y:S05]  /*b9c0*/  BRA `(.L_x_20) ;  /* 0xffffff5800d47947 */ /* 0x000fea000383ffff */
.L_x_26:
[----:B-1----:R1:W2:Y:S02]  /*b9d0*/  SYNCS.PHASECHK.TRANS64.TRYWAIT P1, [R5+URZ], R4 ;  /* 0x00000004050075a7 */ /* 0x0022a4000802017f */
[----:B--2---:R-:W-:Y:S05]  /*b9e0*/  @!P1 NANOSLEEP.SYNCS 0x989680 ;  /* 0x009896800000995d */ /* 0x004fea0003900000 */
[----:B------:R-:W2:Y:S02]  /*b9f0*/  @!P1 SYNCS.PHASECHK.TRANS64 P1, [R5+URZ], R4 ;  /* 0x00000004050095a7 */ /* 0x000ea4000802007f */
[----:B--2---:R-:W-:Y:S05]  /*ba00*/  @!P1 BRA `(.L_x_26) ;  /* 0xfffffffc00f09947 */ /* 0x004fea000383ffff */
[----:B------:R-:W-:Y:S05]  /*ba10*/  BRA `(.L_x_25) ;  /* 0xffffff5c00d07947 */ /* 0x000fea000383ffff */
.L_x_295:
[----:B------:R-:W-:Y:S01]  /*ba20*/  BSSY B1, `(.L_x_314) ;  /* 0x0000006000017945 */ /* 0x000fe20003800000 */
[----:B------:R-:W-:-:S07]  /*ba30*/  IMAD.MOV.U32 R15, RZ, RZ, -0x1 ;  /* 0xffffffffff0f7424 */ /* 0x000fce00078e00ff */
[----:B------:R-:W-:Y:S05]  /*ba40*/  WARPSYNC.COLLECTIVE R15, `(.L_x_315) ;  /* 0x000000000f0c7348 */ /* 0x000fea0003c00000 */
[----:B------:R-:W-:Y:S02]  /*ba50*/  ELECT P6, UR62, PT ;  /* 0x00000000003e782f */ /* 0x000fe400038c0000 */
[----:B------:R-:W-:Y:S01]  /*ba60*/  MOV R14, UR62 ;  /* 0x0000003e000e7c02 */ /* 0x000fe20008000f00 */
[----:B------:R-:W-:Y:S10]  /*ba70*/  ENDCOLLECTIVE ;  /* 0x000000000000791b */ /* 0x000ff40003800000 */
.L_x_315:
[----:B------:R-:W-:Y:S05]  /*ba80*/  BSYNC B1 ;  /* 0x0000000000017941 */ /* 0x000fea0003800000 */
.L_x_314:
[----:B------:R-:W-:Y:S05]  /*ba90*/  BRA `(.L_x_316) ;  /* 0xfffffff000347947 */ /* 0x000fea000383ffff */
.L_x_298:
[----:B-1----:R1:W2:Y:S02]  /*baa0*/  SYNCS.PHASECHK.TRANS64.TRYWAIT P0, [R22+URZ+0x20], R7 ;  /* 0x00002007160075a7 */ /* 0x0022a4000800017f */
[----:B--2---:R-:W-:Y:S05]  /*bab0*/  @!P0 NANOSLEEP.SYNCS 0x989680 ;  /* 0x009896800000895d */ /* 0x004fea0003900000 */
[----:B------:R-:W2:Y:S02]  /*bac0*/  @!P0 SYNCS.PHASECHK.TRANS64 P0, [R22+URZ+0x20], R7 ;  /* 0x00002007160085a7 */ /* 0x000ea4000800007f */
[----:B--2---:R-:W-:Y:S05]  /*bad0*/  @!P0 BRA `(.L_x_298) ;  /* 0xfffffffc00f08947 */ /* 0x004fea000383ffff */
[----:B------:R-:W-:Y:S05]  /*bae0*/  BRA `(.L_x_317) ;  /* 0xfffffff000707947 */ /* 0x000fea000383ffff */
.L_x_306:
[----:B------:R-:W-:Y:S01]  /*baf0*/  BSSY B0, `(.L_x_318) ;  /* 0x0000006000007945 */ /* 0x000fe20003800000 */
[----:B------:R-:W-:-:S07]  /*bb00*/  IMAD.MOV.U32 R15, RZ, RZ, -0x1 ;  /* 0xffffffffff0f7424 */ /* 0x000fce00078e00ff */
[----:B------:R-:W-:Y:S05]  /*bb10*/  WARPSYNC.COLLECTIVE R15, `(.L_x_319) ;  /* 0x000000000f0c7348 */ /* 0x000fea0003c00000 */
[----:B------:R-:W-:Y:S02]  /*bb20*/  ELECT P6, UR62, PT ;  /* 0x00000000003e782f */ /* 0x000fe400038c0000 */
[----:B------:R-:W-:Y:S01]  /*bb30*/  MOV R14, UR62 ;  /* 0x0000003e000e7c02 */ /* 0x000fe20008000f00 */
[----:B------:R-:W-:Y:S10]  /*bb40*/  ENDCOLLECTIVE ;  /* 0x000000000000791b */ /* 0x000ff40003800000 */
.L_x_319:
[----:B------:R-:W-:Y:S05]  /*bb50*/  BSYNC B0 ;  /* 0x0000000000007941 */ /* 0x000fea0003800000 */
.L_x_318:
[----:B------:R-:W-:Y:S05]  /*bb60*/  BRA `(.L_x_320) ;  /* 0xfffffff800d07947 */ /* 0x000fea000383ffff */
.L_x_310:
[----:B0-----:R0:W1:Y:S02]  /*bb70*/  SYNCS.PHASECHK.TRANS64.TRYWAIT P0, [R5+URZ], R2 ;  /* 0x00000002050075a7 */ /* 0x001064000800017f */
[----:B-1----:R-:W-:Y:S05]  /*bb80*/  @!P0 NANOSLEEP.SYNCS 0x989680 ;  /* 0x009896800000895d */ /* 0x002fea0003900000 */
[----:B------:R-:W1:Y:S02]  /*bb90*/  @!P0 SYNCS.PHASECHK.TRANS64 P0, [R5+URZ], R2 ;  /* 0x00000002050085a7 */ /* 0x000e64000800007f */
[----:B-1----:R-:W-:Y:S05]  /*bba0*/  @!P0 BRA `(.L_x_310) ;  /* 0xfffffffc00f08947 */ /* 0x002fea000383ffff */
[----:B------:R-:W-:Y:S05]  /*bbb0*/  BRA `(.L_x_321) ;  /* 0xfffffffc00107947 */ /* 0x000fea000383ffff */
.L_x_311:
[----:B0-----:R0:W1:Y:S02]  /*bbc0*/  SYNCS.PHASECHK.TRANS64.TRYWAIT P0, [R7+URZ], R4 ;  /* 0x00000004070075a7 */ /* 0x001064000800017f */
[----:B-1----:R-:W-:Y:S05]  /*bbd0*/  @!P0 NANOSLEEP.SYNCS 0x989680 ;  /* 0x009896800000895d */ /* 0x002fea0003900000 */
[----:B------:R-:W1:Y:S02]  /*bbe0*/  @!P0 SYNCS.PHASECHK.TRANS64 P0, [R7+URZ], R4 ;  /* 0x00000004070085a7 */ /* 0x000e64000800007f */
[----:B-1----:R-:W-:Y:S05]  /*bbf0*/  @!P0 BRA `(.L_x_311) ;  /* 0xfffffffc00f08947 */ /* 0x002fea000383ffff */
[----:B------:R-:W-:Y:S05]  /*bc00*/  BRA `(.L_x_322) ;  /* 0xfffffffc00207947 */ /* 0x000fea000383ffff */
.L_x_312:
[----:B0-----:R0:W1:Y:S02]  /*bc10*/  SYNCS.PHASECHK.TRANS64.TRYWAIT P0, [R6+URZ], R5 ;  /* 0x00000005060075a7 */ /* 0x001064000800017f */
[----:B-1----:R-:W-:Y:S05]  /*bc20*/  @!P0 NANOSLEEP.SYNCS 0x989680 ;  /* 0x009896800000895d */ /* 0x002fea0003900000 */
[----:B------:R-:W1:Y:S02]  /*bc30*/  @!P0 SYNCS.PHASECHK.TRANS64 P0, [R6+URZ], R5 ;  /* 0x00000005060085a7 */ /* 0x000e64000800007f */
[----:B-1----:R-:W-:Y:S05]  /*bc40*/  @!P0 BRA `(.L_x_312) ;  /* 0xfffffffc00f08947 */ /* 0x002fea000383ffff */
[----:B------:R-:W-:Y:S05]  /*bc50*/  BRA `(.L_x_323) ;  /* 0xfffffffc00287947 */ /* 0x000fea000383ffff */
.L_x_324:
[----:B------:R-:W-:-:S00]  /*bc60*/  BRA `(.L_x_324) ;  /* 0xfffffffc00fc7947 */ /* 0x000fc0000383ffff */
[----:B------:R-:W-:-:S00]  /*bc70*/  NOP ;  /* 0x0000000000007918 */ /* 0x000fc00000000000 */
        /* <DEDUP_REMOVED lines=8> */
.L_x_325:


//--------------------- .nv.global.init           --------------------------
	.section	.nv.global.init,"aw",@progbits
.nv.global.init:
	.type		$str$22,@object
	.size		$str$22,($str$23 - $str$22)
$str$22:
        /*0000*/ 	.byte	0x6b, 0x5f, 0x74, 0x69, 0x6c, 0x65, 0x5f, 0x63, 0x6f, 0x75, 0x6e, 0x74, 0x20, 0x3e, 0x3d, 0x20
        /*0010*/ 	.byte	0x31, 0x00
	.type		$str$23,@object
	.size		$str$23,(__unnamed_1 - $str$23)
$str$23:
        /*0012*/ 	.byte	0x2f, 0x74, 0x6d, 0x70, 0x2f, 0x63, 0x75, 0x74, 0x6c, 0x61, 0x73, 0x73, 0x5f, 0x73, 0x77, 0x65
        /*0022*/ 	.byte	0x65, 0x70, 0x5f, 0x73, 0x72, 0x63, 0x2f, 0x69, 0x6e, 0x63, 0x6c, 0x75, 0x64, 0x65, 0x2f, 0x63
        /*0032*/ 	.byte	0x75, 0x74, 0x6c, 0x61, 0x73, 0x73, 0x2f, 0x67, 0x65, 0x6d, 0x6d, 0x2f, 0x63, 0x6f, 0x6c, 0x6c
        /*0042*/ 	.byte	0x65, 0x63, 0x74, 0x69, 0x76, 0x65, 0x2f, 0x73, 0x6d, 0x39, 0x30, 0x5f, 0x6d, 0x6d, 0x61, 0x5f
        /*0052*/ 	.byte	0x74, 0x6d, 0x61, 0x5f, 0x67, 0x6d, 0x6d, 0x61, 0x5f, 0x73, 0x73, 0x5f, 0x77, 0x61, 0x72, 0x70
        /*0062*/ 	.byte	0x73, 0x70, 0x65, 0x63, 0x69, 0x61, 0x6c, 0x69, 0x7a, 0x65, 0x64, 0x2e, 0x68, 0x70, 0x70, 0x00
	.type		__unnamed_1,@object
	.size		__unnamed_1,(.L_0 - __unnamed_1)
__unnamed_1:
        /*0072*/ 	.byte	0x76, 0x6f, 0x69, 0x64, 0x20, 0x63, 0x75, 0x74, 0x6c, 0x61, 0x73, 0x73, 0x3a, 0x3a, 0x67, 0x65
        /* <DEDUP_REMOVED lines=181> */
        /*0bd2*/ 	.byte	0x69, 0x64, 0x65, 0x6e, 0x74, 0x69, 0x74, 0x79, 0x5d, 0x00
.L_0:


//--------------------- .nv.shared._ZN7cutlass13device_kernelINS_4gemm6kernel13GemmUniversalIN4cute5tupleIJiiiiEEENS1_10collective13CollectiveMmaINS1_34MainloopSm90TmaGmmaWarpSpecializedILi4ENS5_IJNS4_1CILi2EEESB_NSA_ILi1EEEEEENS1_35KernelTmaWarpSpecializedCooperativeEEENS5_IJNSA_ILi128EEENSA_ILi256EEENSA_ILi64EEEEEENS_10bfloat16_tENS5_IJlSC_lEEESK_SL_NS4_8TiledMMAINS4_8MMA_AtomIJNS4_4SM904GMMA28MMA_64x256x16_F32BF16BF16_SSILNSP_5MajorE0ELSR_0ELNSP_7ScaleInE1ELSS_1EEEEEENS4_6LayoutINS5_IJSB_SC_SC_EEENS5_IJSC_NSA_ILi0EEESX_EEEEENS5_IJNS4_10UnderscoreES10_S10_EEEEENS4_23SM90_TMA_LOAD_MULTICASTENS4_14ComposedLayoutINS4_7SwizzleILi3ELi4ELi3EEENS4_18smem_ptr_flag_bitsILi16EEENSV_INS5_IJNSA_ILi8EEESI_EEENS5_IJSI_SC_EEEEEEEvNS4_8identityES13_S1D_vS1E_EENS_8epilogue10collective6detail29Sm90TmaWarpSpecializedAdapterINS1H_15DefaultEpilogueISK_SL_SL_NS1G_6thread17LinearCombinationISK_Li1EffLNS1L_9ScaleType4KindE0ELNS_15FloatRoundStyleE2ESK_EENS1_15EpilogueDefaultEEEEEvvEEEEvNT_6ParamsE --------------------------
	.section	.nv.shared._ZN7cutlass13device_kernelINS_4gemm6kernel13GemmUniversalIN4cute5tupleIJiiiiEEENS1_10collective13CollectiveMmaINS1_34MainloopSm90TmaGmmaWarpSpecializedILi4ENS5_IJNS4_1CILi2EEESB_NSA_ILi1EEEEEENS1_35KernelTmaWarpSpecializedCooperativeEEENS5_IJNSA_ILi128EEENSA_ILi256EEENSA_ILi64EEEEEENS_10bfloat16_tENS5_IJlSC_lEEESK_SL_NS4_8TiledMMAINS4_8MMA_AtomIJNS4_4SM904GMMA28MMA_64x256x16_F32BF16BF16_SSILNSP_5MajorE0ELSR_0ELNSP_7ScaleInE1ELSS_1EEEEEENS4_6LayoutINS5_IJSB_SC_SC_EEENS5_IJSC_NSA_ILi0EEESX_EEEEENS5_IJNS4_10UnderscoreES10_S10_EEEEENS4_23SM90_TMA_LOAD_MULTICASTENS4_14ComposedLayoutINS4_7SwizzleILi3ELi4ELi3EEENS4_18smem_ptr_flag_bitsILi16EEENSV_INS5_IJNSA_ILi8EEESI_EEENS5_IJSI_SC_EEEEEEEvNS4_8identityES13_S1D_vS1E_EENS_8epilogue10collective6detail29Sm90TmaWarpSpecializedAdapterINS1H_15DefaultEpilogueISK_SL_SL_NS1G_6thread17LinearCombinationISK_Li1EffLNS1L_9ScaleType4KindE0ELNS_15FloatRoundStyleE2ESK_EENS1_15EpilogueDefaultEEEEEvvEEEEvNT_6ParamsE,"aw",@nobits
	.sectionflags	@""
	.align	16
	.zero		1024


//--------------------- .nv.shared.reserved.0     --------------------------
	.section	.nv.shared.reserved.0,"aw",@nobits
	.weak		__nv_reservedSMEM_offset_0_alias
	.size		__nv_reservedSMEM_offset_0_alias, 0, 0
	.other		__nv_reservedSMEM_offset_0_alias,@"STO_CUDA_RESERVED_SHARED STV_DEFAULT"
__nv_reservedSMEM_offset_0_alias:
	.zero		0


//--------------------- .nv.global                --------------------------
	.section	.nv.global,"aw",@nobits
.nv.global:
	.type		_ZN40_INTERNAL_63ff88f4_4_k_cu_8a219ac8_304224cute1_E,@object
	.size		_ZN40_INTERNAL_63ff88f4_4_k_cu_8a219ac8_304224cute1_E,(_ZN40_INTERNAL_63ff88f4_4_k_cu_8a219ac8_304224cuda3std3__45__cpo6cbeginE - _ZN40_INTERNAL_63ff88f4_4_k_cu_8a219ac8_304224cute1_E)
_ZN40_INTERNAL_63ff88f4_4_k_cu_8a219ac8_304224cute1_E:
	.zero		1
	.type		_ZN40_INTERNAL_63ff88f4_4_k_cu_8a219ac8_304224cuda3std3__45__cpo6cbeginE,@object
	.size		_ZN40_INTERNAL_63ff88f4_4_k_cu_8a219ac8_304224cuda3std3__45__cpo6cbeginE,(_ZN40_INTERNAL_63ff88f4_4_k_cu_8a219ac8_304224cuda3std3__48in_placeE - _ZN40_INTERNAL_63ff88f4_4_k_cu_8a219ac8_304224cuda3std3__45__cpo6cbeginE)
_ZN40_INTERNAL_63ff88f4_4_k_cu_8a219ac8_304224cuda3std3__45__cpo6cbeginE:
	.zero		1
	.type		_ZN40_INTERNAL_63ff88f4_4_k_cu_8a219ac8_304224cuda3std3__48in_placeE,@object
	.size		_ZN40_INTERNAL_63ff88f4_4_k_cu_8a219ac8_304224cuda3std3__48in_placeE,(_ZN40_INTERNAL_63ff88f4_4_k_cu_8a219ac8_304224cuda3std6ranges3__45__cpo9iter_moveE - _ZN40_INTERNAL_63ff88f4_4_k_cu_8a219ac8_304224cuda3std3__48in_placeE)
_ZN40_INTERNAL_63ff88f4_4_k_cu_8a219ac8_304224cuda3std3__48in_placeE:
	.zero		1
	.type		_ZN40_INTERNAL_63ff88f4_4_k_cu_8a219ac8_304224cuda3std6ranges3__45__cpo9iter_moveE,@object
	.size		_ZN40_INTERNAL_63ff88f4_4_k_cu_8a219ac8_304224cuda3std6ranges3__45__cpo9iter_moveE,(_ZN40_INTERNAL_63ff88f4_4_k_cu_8a219ac8_304224cuda3std3__45__cpo5beginE - _ZN40_INTERNAL_63ff88f4_4_k_cu_8a219ac8_304224cuda3std6ranges3__45__cpo9iter_moveE)
_ZN40_INTERNAL_63ff88f4_4_k_cu_8a219ac8_304224cuda3std6ranges3__45__cpo9iter_moveE:
	.zero		1
	.type		_ZN40_INTERNAL_63ff88f4_4_k_cu_8a219ac8_304224cuda3std3__45__cpo5beginE,@object
	.size		_ZN40_INTERNAL_63ff88f4_4_k_cu_8a219ac8_304224cuda3std3__45__cpo5beginE,(_ZN40_INTERNAL_63ff88f4_4_k_cu_8a219ac8_304224cuda3std3__442_GLOBAL__N__63ff88f4_4_k_cu_8a219ac8_304226ignoreE - _ZN40_INTERNAL_63ff88f4_4_k_cu_8a219ac8_304224cuda3std3__45__cpo5beginE)
_ZN40_INTERNAL_63ff88f4_4_k_cu_8a219ac8_304224cuda3std3__45__cpo5beginE:
	.zero		1
	.type		_ZN40_INTERNAL_63ff88f4_4_k_cu_8a219ac8_304224cuda3std3__442_GLOBAL__N__63ff88f4_4_k_cu_8a219ac8_304226ignoreE,@object
	.size		_ZN40_INTERNAL_63ff88f4_4_k_cu_8a219ac8_304224cuda3std3__442_GLOBAL__N__63ff88f4_4_k_cu_8a219ac8_304226ignoreE,(_ZN40_INTERNAL_63ff88f4_4_k_cu_8a219ac8_304224cute7productE - _ZN40_INTERNAL_63ff88f4_4_k_cu_8a219ac8_304224cuda3std3__442_GLOBAL__N__63ff88f4_4_k_cu_8a219ac8_304226ignoreE)
_ZN40_INTERNAL_63ff88f4_4_k_cu_8a219ac8_304224cuda3std3__442_GLOBAL__N__63ff88f4_4_k_cu_8a219ac8_304226ignoreE:
	.zero		1
	.type		_ZN40_INTERNAL_63ff88f4_4_k_cu_8a219ac8_304224cute7productE,@object
	.size		_ZN40_INTERNAL_63ff88f4_4_k_cu_8a219ac8_304224cute7productE,(_ZN40_INTERNAL_63ff88f4_4_k_cu_8a219ac8_304224cuda3std3__45__cpo3endE - _ZN40_INTERNAL_63ff88f4_4_k_cu_8a219ac8_304224cute7productE)
_ZN40_INTERNAL_63ff88f4_4_k_cu_8a219ac8_304224cute7productE:
	.zero		1
	.type		_ZN40_INTERNAL_63ff88f4_4_k_cu_8a219ac8_304224cuda3std3__45__cpo3endE,@object
	.size		_ZN40_INTERNAL_63ff88f4_4_k_cu_8a219ac8_304224cuda3std3__45__cpo3endE,(_ZN40_INTERNAL_63ff88f4_4_k_cu_8a219ac8_304224cuda3std3__419piecewise_constructE - _ZN40_INTERNAL_63ff88f4_4_k_cu_8a219ac8_304224cuda3std3__45__cpo3endE)
_ZN40_INTERNAL_63ff88f4_4_k_cu_8a219ac8_304224cuda3std3__45__cpo3endE:
	.zero		1
	.type		_ZN40_INTERNAL_63ff88f4_4_k_cu_8a219ac8_304224cuda3std3__419piecewise_constructE,@object
	.size		_ZN40_INTERNAL_63ff88f4_4_k_cu_8a219ac8_304224cuda3std3__419piecewise_constructE,(_ZN40_INTERNAL_63ff88f4_4_k_cu_8a219ac8_304224cuda3std3__45__cpo4cendE - _ZN40_INTERNAL_63ff88f4_4_k_cu_8a219ac8_304224cuda3std3__419piecewise_constructE)
_ZN40_INTERNAL_63ff88f4_4_k_cu_8a219ac8_304224cuda3std3__419piecewise_constructE:
	.zero		1
	.type		_ZN40_INTERNAL_63ff88f4_4_k_cu_8a219ac8_304224cuda3std3__45__cpo4cendE,@object
	.size		_ZN40_INTERNAL_63ff88f4_4_k_cu_8a219ac8_304224cuda3std3__45__cpo4cendE,(_ZN40_INTERNAL_63ff88f4_4_k_cu_8a219ac8_304224cuda3std6ranges3__45__cpo4swapE - _ZN40_INTERNAL_63ff88f4_4_k_cu_8a219ac8_304224cuda3std3__45__cpo4cendE)
_ZN40_INTERNAL_63ff88f4_4_k_cu_8a219ac8_304224cuda3std3__45__cpo4cendE:
	.zero		1
	.type		_ZN40_INTERNAL_63ff88f4_4_k_cu_8a219ac8_304224cuda3std6ranges3__45__cpo4swapE,@object
	.size		_ZN40_INTERNAL_63ff88f4_4_k_cu_8a219ac8_304224cuda3std6ranges3__45__cpo4swapE,(.L_8 - _ZN40_INTERNAL_63ff88f4_4_k_cu_8a219ac8_304224cuda3std6ranges3__45__cpo4swapE)
_ZN40_INTERNAL_63ff88f4_4_k_cu_8a219ac8_304224cuda3std6ranges3__45__cpo4swapE:
	.zero		1
.L_8:


//--------------------- .nv.constant0._ZN7cutlass13device_kernelINS_4gemm6kernel13GemmUniversalIN4cute5tupleIJiiiiEEENS1_10collective13CollectiveMmaINS1_34MainloopSm90TmaGmmaWarpSpecializedILi4ENS5_IJNS4_1CILi2EEESB_NSA_ILi1EEEEEENS1_35KernelTmaWarpSpecializedCooperativeEEENS5_IJNSA_ILi128EEENSA_ILi256EEENSA_ILi64EEEEEENS_10bfloat16_tENS5_IJlSC_lEEESK_SL_NS4_8TiledMMAINS4_8MMA_AtomIJNS4_4SM904GMMA28MMA_64x256x16_F32BF16BF16_SSILNSP_5MajorE0ELSR_0ELNSP_7ScaleInE1ELSS_1EEEEEENS4_6LayoutINS5_IJSB_SC_SC_EEENS5_IJSC_NSA_ILi0EEESX_EEEEENS5_IJNS4_10UnderscoreES10_S10_EEEEENS4_23SM90_TMA_LOAD_MULTICASTENS4_14ComposedLayoutINS4_7SwizzleILi3ELi4ELi3EEENS4_18smem_ptr_flag_bitsILi16EEENSV_INS5_IJNSA_ILi8EEESI_EEENS5_IJSI_SC_EEEEEEEvNS4_8identityES13_S1D_vS1E_EENS_8epilogue10collective6detail29Sm90TmaWarpSpecializedAdapterINS1H_15DefaultEpilogueISK_SL_SL_NS1G_6thread17LinearCombinationISK_Li1EffLNS1L_9ScaleType4KindE0ELNS_15FloatRoundStyleE2ESK_EENS1_15EpilogueDefaultEEEEEvvEEEEvNT_6ParamsE --------------------------
	.section	.nv.constant0._ZN7cutlass13device_kernelINS_4gemm6kernel13GemmUniversalIN4cute5tupleIJiiiiEEENS1_10collective13CollectiveMmaINS1_34MainloopSm90TmaGmmaWarpSpecializedILi4ENS5_IJNS4_1CILi2EEESB_NSA_ILi1EEEEEENS1_35KernelTmaWarpSpecializedCooperativeEEENS5_IJNSA_ILi128EEENSA_ILi256EEENSA_ILi64EEEEEENS_10bfloat16_tENS5_IJlSC_lEEESK_SL_NS4_8TiledMMAINS4_8MMA_AtomIJNS4_4SM904GMMA28MMA_64x256x16_F32BF16BF16_SSILNSP_5MajorE0ELSR_0ELNSP_7ScaleInE1ELSS_1EEEEEENS4_6LayoutINS5_IJSB_SC_SC_EEENS5_IJSC_NSA_ILi0EEESX_EEEEENS5_IJNS4_10UnderscoreES10_S10_EEEEENS4_23SM90_TMA_LOAD_MULTICASTENS4_14ComposedLayoutINS4_7SwizzleILi3ELi4ELi3EEENS4_18smem_ptr_flag_bitsILi16EEENSV_INS5_IJNSA_ILi8EEESI_EEENS5_IJSI_SC_EEEEEEEvNS4_8identityES13_S1D_vS1E_EENS_8epilogue10collective6detail29Sm90TmaWarpSpecializedAdapterINS1H_15DefaultEpilogueISK_SL_SL_NS1G_6thread17LinearCombinationISK_Li1EffLNS1L_9ScaleType4KindE0ELNS_15FloatRoundStyleE2ESK_EENS1_15EpilogueDefaultEEEEEvvEEEEvNT_6ParamsE,"a",@progbits
	.sectionflags	@""
	.align	4
.nv.constant0._ZN7cutlass13device_kernelINS_4gemm6kernel13GemmUniversalIN4cute5tupleIJiiiiEEENS1_10collective13CollectiveMmaINS1_34MainloopSm90TmaGmmaWarpSpecializedILi4ENS5_IJNS4_1CILi2EEESB_NSA_ILi1EEEEEENS1_35KernelTmaWarpSpecializedCooperativeEEENS5_IJNSA_ILi128EEENSA_ILi256EEENSA_ILi64EEEEEENS_10bfloat16_tENS5_IJlSC_lEEESK_SL_NS4_8TiledMMAINS4_8MMA_AtomIJNS4_4SM904GMMA28MMA_64x256x16_F32BF16BF16_SSILNSP_5MajorE0ELSR_0ELNSP_7ScaleInE1ELSS_1EEEEEENS4_6LayoutINS5_IJSB_SC_SC_EEENS5_IJSC_NSA_ILi0EEESX_EEEEENS5_IJNS4_10UnderscoreES10_S10_EEEEENS4_23SM90_TMA_LOAD_MULTICASTENS4_14ComposedLayoutINS4_7SwizzleILi3ELi4ELi3EEENS4_18smem_ptr_flag_bitsILi16EEENSV_INS5_IJNSA_ILi8EEESI_EEENS5_IJSI_SC_EEEEEEEvNS4_8identityES13_S1D_vS1E_EENS_8epilogue10collective6detail29Sm90TmaWarpSpecializedAdapterINS1H_15DefaultEpilogueISK_SL_SL_NS1G_6thread17LinearCombinationISK_Li1EffLNS1L_9ScaleType4KindE0ELNS_15FloatRoundStyleE2ESK_EENS1_15EpilogueDefaultEEEEEvvEEEEvNT_6ParamsE:
	.zero		1664


//--------------------- SYMBOLS --------------------------

	.type		.nv.reservedSmem.offset0,@object
	.size		.nv.reservedSmem.offset0,0x4
	.type		__assertfail,@function
